//
// Generated by NVIDIA NVVM Compiler
//
// Compiler Build ID: CL-36424714
// Cuda compilation tools, release 13.0, V13.0.88
// Based on NVVM 20.0.0
//

.version 9.0
.target sm_100
.address_size 64

	// .globl	_Z12voxel_kerneliiffffffiiiiiPKiS0_PKfPiS3_S3_

.visible .entry _Z12voxel_kerneliiffffffiiiiiPKiS0_PKfPiS3_S3_(
	.param .u32 _Z12voxel_kerneliiffffffiiiiiPKiS0_PKfPiS3_S3__param_0,
	.param .u32 _Z12voxel_kerneliiffffffiiiiiPKiS0_PKfPiS3_S3__param_1,
	.param .f32 _Z12voxel_kerneliiffffffiiiiiPKiS0_PKfPiS3_S3__param_2,
	.param .f32 _Z12voxel_kerneliiffffffiiiiiPKiS0_PKfPiS3_S3__param_3,
	.param .f32 _Z12voxel_kerneliiffffffiiiiiPKiS0_PKfPiS3_S3__param_4,
	.param .f32 _Z12voxel_kerneliiffffffiiiiiPKiS0_PKfPiS3_S3__param_5,
	.param .f32 _Z12voxel_kerneliiffffffiiiiiPKiS0_PKfPiS3_S3__param_6,
	.param .f32 _Z12voxel_kerneliiffffffiiiiiPKiS0_PKfPiS3_S3__param_7,
	.param .u32 _Z12voxel_kerneliiffffffiiiiiPKiS0_PKfPiS3_S3__param_8,
	.param .u32 _Z12voxel_kerneliiffffffiiiiiPKiS0_PKfPiS3_S3__param_9,
	.param .u32 _Z12voxel_kerneliiffffffiiiiiPKiS0_PKfPiS3_S3__param_10,
	.param .u32 _Z12voxel_kerneliiffffffiiiiiPKiS0_PKfPiS3_S3__param_11,
	.param .u32 _Z12voxel_kerneliiffffffiiiiiPKiS0_PKfPiS3_S3__param_12,
	.param .u64 .ptr .align 1 _Z12voxel_kerneliiffffffiiiiiPKiS0_PKfPiS3_S3__param_13,
	.param .u64 .ptr .align 1 _Z12voxel_kerneliiffffffiiiiiPKiS0_PKfPiS3_S3__param_14,
	.param .u64 .ptr .align 1 _Z12voxel_kerneliiffffffiiiiiPKiS0_PKfPiS3_S3__param_15,
	.param .u64 .ptr .align 1 _Z12voxel_kerneliiffffffiiiiiPKiS0_PKfPiS3_S3__param_16,
	.param .u64 .ptr .align 1 _Z12voxel_kerneliiffffffiiiiiPKiS0_PKfPiS3_S3__param_17,
	.param .u64 .ptr .align 1 _Z12voxel_kerneliiffffffiiiiiPKiS0_PKfPiS3_S3__param_18
)
{
	.reg .pred 	%p<167>;
	.reg .b32 	%r<620>;
	.reg .b32 	%f<39>;
	.reg .b64 	%rd<134>;

	ld.param.u32 	%r195, [_Z12voxel_kerneliiffffffiiiiiPKiS0_PKfPiS3_S3__param_0];
	ld.param.u32 	%r196, [_Z12voxel_kerneliiffffffiiiiiPKiS0_PKfPiS3_S3__param_1];
	ld.param.f32 	%f2, [_Z12voxel_kerneliiffffffiiiiiPKiS0_PKfPiS3_S3__param_2];
	ld.param.f32 	%f3, [_Z12voxel_kerneliiffffffiiiiiPKiS0_PKfPiS3_S3__param_3];
	ld.param.f32 	%f4, [_Z12voxel_kerneliiffffffiiiiiPKiS0_PKfPiS3_S3__param_4];
	ld.param.f32 	%f5, [_Z12voxel_kerneliiffffffiiiiiPKiS0_PKfPiS3_S3__param_5];
	ld.param.f32 	%f6, [_Z12voxel_kerneliiffffffiiiiiPKiS0_PKfPiS3_S3__param_6];
	ld.param.f32 	%f7, [_Z12voxel_kerneliiffffffiiiiiPKiS0_PKfPiS3_S3__param_7];
	ld.param.u32 	%r197, [_Z12voxel_kerneliiffffffiiiiiPKiS0_PKfPiS3_S3__param_8];
	ld.param.u32 	%r198, [_Z12voxel_kerneliiffffffiiiiiPKiS0_PKfPiS3_S3__param_9];
	ld.param.u32 	%r199, [_Z12voxel_kerneliiffffffiiiiiPKiS0_PKfPiS3_S3__param_10];
	ld.param.u32 	%r200, [_Z12voxel_kerneliiffffffiiiiiPKiS0_PKfPiS3_S3__param_11];
	ld.param.u32 	%r201, [_Z12voxel_kerneliiffffffiiiiiPKiS0_PKfPiS3_S3__param_12];
	ld.param.u64 	%rd11, [_Z12voxel_kerneliiffffffiiiiiPKiS0_PKfPiS3_S3__param_13];
	ld.param.u64 	%rd12, [_Z12voxel_kerneliiffffffiiiiiPKiS0_PKfPiS3_S3__param_14];
	ld.param.u64 	%rd10, [_Z12voxel_kerneliiffffffiiiiiPKiS0_PKfPiS3_S3__param_15];
	ld.param.u64 	%rd13, [_Z12voxel_kerneliiffffffiiiiiPKiS0_PKfPiS3_S3__param_16];
	ld.param.u64 	%rd14, [_Z12voxel_kerneliiffffffiiiiiPKiS0_PKfPiS3_S3__param_17];
	ld.param.u64 	%rd15, [_Z12voxel_kerneliiffffffiiiiiPKiS0_PKfPiS3_S3__param_18];
	cvta.to.global.u64 	%rd1, %rd12;
	cvta.to.global.u64 	%rd2, %rd13;
	cvta.to.global.u64 	%rd3, %rd11;
	cvta.to.global.u64 	%rd4, %rd14;
	cvta.to.global.u64 	%rd5, %rd15;
	mov.u32 	%r202, %ctaid.x;
	mov.u32 	%r1, %ntid.x;
	mov.u32 	%r203, %tid.x;
	mad.lo.s32 	%r619, %r202, %r1, %r203;
	setp.ge.s32 	%p1, %r619, %r195;
	@%p1 bra 	$L__BB0_124;
	mul.lo.s32 	%r3, %r198, %r197;
	setp.lt.s32 	%p2, %r198, 1;
	mov.u32 	%r204, %nctaid.x;
	mul.lo.s32 	%r4, %r1, %r204;
	@%p2 bra 	$L__BB0_70;
	cvta.to.global.u64 	%rd6, %rd10;
	add.s32 	%r5, %r199, -1;
	and.b32  	%r6, %r199, 7;
	add.s32 	%r7, %r6, -1;
	and.b32  	%r8, %r199, 3;
	and.b32  	%r9, %r3, 7;
	add.s32 	%r10, %r9, -1;
	and.b32  	%r11, %r3, 3;
	and.b32  	%r12, %r199, 15;
	and.b32  	%r13, %r199, 2147483640;
	and.b32  	%r14, %r199, 1;
	and.b32  	%r15, %r3, 2147483640;
	and.b32  	%r16, %r3, 1;
	and.b32  	%r17, %r197, 3;
	and.b32  	%r18, %r197, 2147483644;
	and.b32  	%r19, %r199, 2147483632;
	neg.s32 	%r20, %r13;
	add.s64 	%rd7, %rd4, 16;
	shr.u32 	%r21, %r197, 1;
	shr.u32 	%r22, %r198, 1;
$L__BB0_3:
	setp.gt.s32 	%p70, %r199, 0;
	div.s32 	%r356, %r619, %r196;
	mul.lo.s32 	%r357, %r356, %r196;
	sub.s32 	%r358, %r619, %r357;
	div.s32 	%r359, %r356, %r196;
	mul.lo.s32 	%r360, %r359, %r196;
	sub.s32 	%r361, %r356, %r360;
	cvt.rn.f32.s32 	%f8, %r359;
	fma.rn.f32 	%f9, %f2, %f8, %f5;
	cvt.rn.f32.s32 	%f10, %r361;
	fma.rn.f32 	%f11, %f3, %f10, %f6;
	cvt.rn.f32.s32 	%f12, %r358;
	fma.rn.f32 	%f13, %f4, %f12, %f7;
	ld.global.f32 	%f14, [%rd6];
	mul.f32 	%f15, %f14, %f9;
	ld.global.f32 	%f16, [%rd6+12];
	fma.rn.f32 	%f17, %f16, %f11, %f15;
	ld.global.f32 	%f18, [%rd6+24];
	fma.rn.f32 	%f19, %f13, %f18, %f17;
	ld.global.f32 	%f20, [%rd6+36];
	add.f32 	%f21, %f20, %f19;
	ld.global.f32 	%f22, [%rd6+4];
	ld.global.f32 	%f23, [%rd6+16];
	mul.f32 	%f24, %f11, %f23;
	fma.rn.f32 	%f25, %f9, %f22, %f24;
	ld.global.f32 	%f26, [%rd6+28];
	fma.rn.f32 	%f27, %f13, %f26, %f25;
	ld.global.f32 	%f28, [%rd6+40];
	add.f32 	%f29, %f28, %f27;
	ld.global.f32 	%f30, [%rd6+8];
	ld.global.f32 	%f31, [%rd6+20];
	mul.f32 	%f32, %f11, %f31;
	fma.rn.f32 	%f33, %f9, %f30, %f32;
	ld.global.f32 	%f34, [%rd6+32];
	fma.rn.f32 	%f35, %f13, %f34, %f33;
	ld.global.f32 	%f36, [%rd6+44];
	add.f32 	%f37, %f36, %f35;
	div.rn.f32 	%f38, %f21, %f37;
	cvt.rzi.s32.f32 	%r24, %f38;
	div.rn.f32 	%f1, %f29, %f37;
	@%p70 bra 	$L__BB0_61;
$L__BB0_4:
	setp.gt.s32 	%p78, %r3, 0;
	@%p78 bra 	$L__BB0_50;
$L__BB0_5:
	sub.s32 	%r100, %r24, %r22;
	cvt.rzi.s32.f32 	%r382, %f1;
	sub.s32 	%r101, %r382, %r21;
	mul.lo.s32 	%r102, %r3, %r619;
	mul.lo.s32 	%r103, %r619, %r199;
	mov.b32 	%r553, 0;
	mov.u32 	%r558, %r553;
$L__BB0_6:
	setp.gt.s32 	%p86, %r197, 0;
	add.s32 	%r33, %r100, %r553;
	setp.gt.s32 	%p87, %r33, -1;
	setp.lt.s32 	%p88, %r33, %r201;
	and.pred  	%p89, %p87, %p86;
	and.pred  	%p90, %p89, %p88;
	@%p90 bra 	$L__BB0_7;
	bra.uni 	$L__BB0_47;
$L__BB0_7:
	setp.lt.u32 	%p91, %r197, 4;
	mov.b32 	%r567, 0;
	@%p91 bra 	$L__BB0_22;
	mov.b32 	%r555, 0;
$L__BB0_9:
	add.s32 	%r36, %r101, %r555;
	setp.lt.s32 	%p92, %r36, 0;
	setp.ge.s32 	%p93, %r36, %r200;
	or.pred  	%p94, %p92, %p93;
	@%p94 bra 	$L__BB0_12;
	mad.lo.s32 	%r37, %r36, %r201, %r33;
	mul.wide.s32 	%rd69, %r37, 4;
	add.s64 	%rd70, %rd3, %rd69;
	ld.global.u32 	%r386, [%rd70];
	setp.ne.s32 	%p95, %r386, %r619;
	@%p95 bra 	$L__BB0_12;
	add.s32 	%r387, %r558, %r102;
	mul.wide.s32 	%rd71, %r387, 4;
	add.s64 	%rd72, %rd2, %rd71;
	st.global.u32 	[%rd72], %r37;
	add.s32 	%r558, %r558, 1;
	mul.wide.s32 	%rd73, %r37, 4;
	add.s64 	%rd74, %rd1, %rd73;
	ld.global.u32 	%r388, [%rd74];
	add.s32 	%r389, %r388, %r103;
	mul.wide.s32 	%rd75, %r389, 4;
	add.s64 	%rd76, %rd4, %rd75;
	ld.global.u32 	%r390, [%rd76];
	add.s32 	%r391, %r390, 1;
	st.global.u32 	[%rd76], %r391;
$L__BB0_12:
	add.s32 	%r40, %r36, 1;
	setp.lt.s32 	%p96, %r40, 0;
	setp.ge.s32 	%p97, %r40, %r200;
	or.pred  	%p98, %p96, %p97;
	@%p98 bra 	$L__BB0_15;
	mad.lo.s32 	%r41, %r40, %r201, %r33;
	mul.wide.s32 	%rd77, %r41, 4;
	add.s64 	%rd78, %rd3, %rd77;
	ld.global.u32 	%r392, [%rd78];
	setp.ne.s32 	%p99, %r392, %r619;
	@%p99 bra 	$L__BB0_15;
	add.s32 	%r393, %r558, %r102;
	mul.wide.s32 	%rd79, %r393, 4;
	add.s64 	%rd80, %rd2, %rd79;
	st.global.u32 	[%rd80], %r41;
	add.s32 	%r558, %r558, 1;
	mul.wide.s32 	%rd81, %r41, 4;
	add.s64 	%rd82, %rd1, %rd81;
	ld.global.u32 	%r394, [%rd82];
	add.s32 	%r395, %r394, %r103;
	mul.wide.s32 	%rd83, %r395, 4;
	add.s64 	%rd84, %rd4, %rd83;
	ld.global.u32 	%r396, [%rd84];
	add.s32 	%r397, %r396, 1;
	st.global.u32 	[%rd84], %r397;
$L__BB0_15:
	add.s32 	%r44, %r36, 2;
	setp.lt.s32 	%p100, %r44, 0;
	setp.ge.s32 	%p101, %r44, %r200;
	or.pred  	%p102, %p100, %p101;
	@%p102 bra 	$L__BB0_18;
	mad.lo.s32 	%r45, %r44, %r201, %r33;
	mul.wide.s32 	%rd85, %r45, 4;
	add.s64 	%rd86, %rd3, %rd85;
	ld.global.u32 	%r398, [%rd86];
	setp.ne.s32 	%p103, %r398, %r619;
	@%p103 bra 	$L__BB0_18;
	add.s32 	%r399, %r558, %r102;
	mul.wide.s32 	%rd87, %r399, 4;
	add.s64 	%rd88, %rd2, %rd87;
	st.global.u32 	[%rd88], %r45;
	add.s32 	%r558, %r558, 1;
	mul.wide.s32 	%rd89, %r45, 4;
	add.s64 	%rd90, %rd1, %rd89;
	ld.global.u32 	%r400, [%rd90];
	add.s32 	%r401, %r400, %r103;
	mul.wide.s32 	%rd91, %r401, 4;
	add.s64 	%rd92, %rd4, %rd91;
	ld.global.u32 	%r402, [%rd92];
	add.s32 	%r403, %r402, 1;
	st.global.u32 	[%rd92], %r403;
$L__BB0_18:
	add.s32 	%r48, %r36, 3;
	setp.lt.s32 	%p104, %r48, 0;
	setp.ge.s32 	%p105, %r48, %r200;
	or.pred  	%p106, %p104, %p105;
	@%p106 bra 	$L__BB0_21;
	mad.lo.s32 	%r49, %r48, %r201, %r33;
	mul.wide.s32 	%rd93, %r49, 4;
	add.s64 	%rd94, %rd3, %rd93;
	ld.global.u32 	%r404, [%rd94];
	setp.ne.s32 	%p107, %r404, %r619;
	@%p107 bra 	$L__BB0_21;
	add.s32 	%r405, %r558, %r102;
	mul.wide.s32 	%rd95, %r405, 4;
	add.s64 	%rd96, %rd2, %rd95;
	st.global.u32 	[%rd96], %r49;
	add.s32 	%r558, %r558, 1;
	mul.wide.s32 	%rd97, %r49, 4;
	add.s64 	%rd98, %rd1, %rd97;
	ld.global.u32 	%r406, [%rd98];
	add.s32 	%r407, %r406, %r103;
	mul.wide.s32 	%rd99, %r407, 4;
	add.s64 	%rd100, %rd4, %rd99;
	ld.global.u32 	%r408, [%rd100];
	add.s32 	%r409, %r408, 1;
	st.global.u32 	[%rd100], %r409;
$L__BB0_21:
	add.s32 	%r555, %r555, 4;
	setp.eq.s32 	%p108, %r555, %r18;
	mov.u32 	%r567, %r18;
	@%p108 bra 	$L__BB0_22;
	bra.uni 	$L__BB0_9;
$L__BB0_22:
	setp.eq.s32 	%p109, %r17, 0;
	@%p109 bra 	$L__BB0_47;
	add.s32 	%r66, %r101, %r567;
	setp.lt.s32 	%p110, %r66, 0;
	setp.ge.s32 	%p111, %r66, %r200;
	or.pred  	%p112, %p110, %p111;
	@%p112 bra 	$L__BB0_26;
	mad.lo.s32 	%r67, %r66, %r201, %r33;
	mul.wide.s32 	%rd101, %r67, 4;
	add.s64 	%rd102, %rd3, %rd101;
	ld.global.u32 	%r410, [%rd102];
	setp.ne.s32 	%p113, %r410, %r619;
	@%p113 bra 	$L__BB0_26;
	add.s32 	%r411, %r558, %r102;
	mul.wide.s32 	%rd103, %r411, 4;
	add.s64 	%rd104, %rd2, %rd103;
	st.global.u32 	[%rd104], %r67;
	add.s32 	%r558, %r558, 1;
	mul.wide.s32 	%rd105, %r67, 4;
	add.s64 	%rd106, %rd1, %rd105;
	ld.global.u32 	%r412, [%rd106];
	add.s32 	%r413, %r412, %r103;
	mul.wide.s32 	%rd107, %r413, 4;
	add.s64 	%rd108, %rd4, %rd107;
	ld.global.u32 	%r414, [%rd108];
	add.s32 	%r415, %r414, 1;
	st.global.u32 	[%rd108], %r415;
$L__BB0_26:
	setp.eq.s32 	%p114, %r17, 1;
	@%p114 bra 	$L__BB0_47;
	add.s32 	%r70, %r66, 1;
	setp.lt.s32 	%p115, %r70, 0;
	setp.ge.s32 	%p116, %r70, %r200;
	or.pred  	%p117, %p115, %p116;
	@%p117 bra 	$L__BB0_30;
	mad.lo.s32 	%r71, %r70, %r201, %r33;
	mul.wide.s32 	%rd109, %r71, 4;
	add.s64 	%rd110, %rd3, %rd109;
	ld.global.u32 	%r416, [%rd110];
	setp.ne.s32 	%p118, %r416, %r619;
	@%p118 bra 	$L__BB0_30;
	add.s32 	%r417, %r558, %r102;
	mul.wide.s32 	%rd111, %r417, 4;
	add.s64 	%rd112, %rd2, %rd111;
	st.global.u32 	[%rd112], %r71;
	add.s32 	%r558, %r558, 1;
	mul.wide.s32 	%rd113, %r71, 4;
	add.s64 	%rd114, %rd1, %rd113;
	ld.global.u32 	%r418, [%rd114];
	add.s32 	%r419, %r418, %r103;
	mul.wide.s32 	%rd115, %r419, 4;
	add.s64 	%rd116, %rd4, %rd115;
	ld.global.u32 	%r420, [%rd116];
	add.s32 	%r421, %r420, 1;
	st.global.u32 	[%rd116], %r421;
$L__BB0_30:
	setp.eq.s32 	%p119, %r17, 2;
	@%p119 bra 	$L__BB0_47;
	add.s32 	%r74, %r66, 2;
	setp.lt.s32 	%p120, %r74, 0;
	setp.ge.s32 	%p121, %r74, %r200;
	or.pred  	%p122, %p120, %p121;
	@%p122 bra 	$L__BB0_47;
	mad.lo.s32 	%r75, %r74, %r201, %r33;
	mul.wide.s32 	%rd117, %r75, 4;
	add.s64 	%rd118, %rd3, %rd117;
	ld.global.u32 	%r422, [%rd118];
	setp.ne.s32 	%p123, %r422, %r619;
	@%p123 bra 	$L__BB0_47;
	add.s32 	%r423, %r558, %r102;
	mul.wide.s32 	%rd119, %r423, 4;
	add.s64 	%rd120, %rd2, %rd119;
	st.global.u32 	[%rd120], %r75;
	add.s32 	%r558, %r558, 1;
	mul.wide.s32 	%rd121, %r75, 4;
	add.s64 	%rd122, %rd1, %rd121;
	ld.global.u32 	%r424, [%rd122];
	add.s32 	%r425, %r424, %r103;
	mul.wide.s32 	%rd123, %r425, 4;
	add.s64 	%rd124, %rd4, %rd123;
	ld.global.u32 	%r426, [%rd124];
	add.s32 	%r427, %r426, 1;
	st.global.u32 	[%rd124], %r427;
	bra.uni 	$L__BB0_47;
$L__BB0_34:
	setp.lt.u32 	%p126, %r5, 15;
	mov.b32 	%r574, -1;
	mov.b32 	%r576, 0;
	mov.u32 	%r565, %r576;
	@%p126 bra 	$L__BB0_37;
	mov.b32 	%r574, -1;
	mov.b32 	%r562, 0;
	mov.u32 	%r565, %r562;
$L__BB0_36:
	.pragma "nounroll";
	add.s32 	%r434, %r562, %r103;
	mul.wide.s32 	%rd125, %r434, 4;
	add.s64 	%rd126, %rd4, %rd125;
	ld.global.u32 	%r435, [%rd126];
	setp.gt.s32 	%p127, %r435, %r574;
	max.s32 	%r436, %r435, %r574;
	selp.b32 	%r437, %r562, %r565, %p127;
	add.s32 	%r438, %r562, 1;
	ld.global.u32 	%r439, [%rd126+4];
	setp.gt.s32 	%p128, %r439, %r436;
	max.s32 	%r440, %r439, %r436;
	selp.b32 	%r441, %r438, %r437, %p128;
	add.s32 	%r442, %r562, 2;
	ld.global.u32 	%r443, [%rd126+8];
	setp.gt.s32 	%p129, %r443, %r440;
	max.s32 	%r444, %r443, %r440;
	selp.b32 	%r445, %r442, %r441, %p129;
	add.s32 	%r446, %r562, 3;
	ld.global.u32 	%r447, [%rd126+12];
	setp.gt.s32 	%p130, %r447, %r444;
	max.s32 	%r448, %r447, %r444;
	selp.b32 	%r449, %r446, %r445, %p130;
	add.s32 	%r450, %r562, 4;
	ld.global.u32 	%r451, [%rd126+16];
	setp.gt.s32 	%p131, %r451, %r448;
	max.s32 	%r452, %r451, %r448;
	selp.b32 	%r453, %r450, %r449, %p131;
	add.s32 	%r454, %r562, 5;
	ld.global.u32 	%r455, [%rd126+20];
	setp.gt.s32 	%p132, %r455, %r452;
	max.s32 	%r456, %r455, %r452;
	selp.b32 	%r457, %r454, %r453, %p132;
	add.s32 	%r458, %r562, 6;
	ld.global.u32 	%r459, [%rd126+24];
	setp.gt.s32 	%p133, %r459, %r456;
	max.s32 	%r460, %r459, %r456;
	selp.b32 	%r461, %r458, %r457, %p133;
	add.s32 	%r462, %r562, 7;
	ld.global.u32 	%r463, [%rd126+28];
	setp.gt.s32 	%p134, %r463, %r460;
	max.s32 	%r464, %r463, %r460;
	selp.b32 	%r465, %r462, %r461, %p134;
	add.s32 	%r466, %r562, 8;
	ld.global.u32 	%r467, [%rd126+32];
	setp.gt.s32 	%p135, %r467, %r464;
	max.s32 	%r468, %r467, %r464;
	selp.b32 	%r469, %r466, %r465, %p135;
	add.s32 	%r470, %r562, 9;
	ld.global.u32 	%r471, [%rd126+36];
	setp.gt.s32 	%p136, %r471, %r468;
	max.s32 	%r472, %r471, %r468;
	selp.b32 	%r473, %r470, %r469, %p136;
	add.s32 	%r474, %r562, 10;
	ld.global.u32 	%r475, [%rd126+40];
	setp.gt.s32 	%p137, %r475, %r472;
	max.s32 	%r476, %r475, %r472;
	selp.b32 	%r477, %r474, %r473, %p137;
	add.s32 	%r478, %r562, 11;
	ld.global.u32 	%r479, [%rd126+44];
	setp.gt.s32 	%p138, %r479, %r476;
	max.s32 	%r480, %r479, %r476;
	selp.b32 	%r481, %r478, %r477, %p138;
	add.s32 	%r482, %r562, 12;
	ld.global.u32 	%r483, [%rd126+48];
	setp.gt.s32 	%p139, %r483, %r480;
	max.s32 	%r484, %r483, %r480;
	selp.b32 	%r485, %r482, %r481, %p139;
	add.s32 	%r486, %r562, 13;
	ld.global.u32 	%r487, [%rd126+52];
	setp.gt.s32 	%p140, %r487, %r484;
	max.s32 	%r488, %r487, %r484;
	selp.b32 	%r489, %r486, %r485, %p140;
	add.s32 	%r490, %r562, 14;
	ld.global.u32 	%r491, [%rd126+56];
	setp.gt.s32 	%p141, %r491, %r488;
	max.s32 	%r492, %r491, %r488;
	selp.b32 	%r493, %r490, %r489, %p141;
	add.s32 	%r494, %r562, 15;
	ld.global.u32 	%r495, [%rd126+60];
	setp.gt.s32 	%p142, %r495, %r492;
	max.s32 	%r574, %r495, %r492;
	selp.b32 	%r565, %r494, %r493, %p142;
	add.s32 	%r562, %r562, 16;
	setp.eq.s32 	%p143, %r562, %r19;
	mov.u32 	%r576, %r19;
	@%p143 bra 	$L__BB0_37;
	bra.uni 	$L__BB0_36;
$L__BB0_37:
	setp.eq.s32 	%p144, %r12, 0;
	@%p144 bra 	$L__BB0_49;
	add.s32 	%r497, %r12, -1;
	setp.lt.u32 	%p145, %r497, 7;
	@%p145 bra 	$L__BB0_40;
	add.s32 	%r498, %r576, %r103;
	mul.wide.s32 	%rd127, %r498, 4;
	add.s64 	%rd128, %rd4, %rd127;
	ld.global.u32 	%r499, [%rd128];
	setp.gt.s32 	%p146, %r499, %r574;
	max.s32 	%r500, %r499, %r574;
	selp.b32 	%r501, %r576, %r565, %p146;
	add.s32 	%r502, %r576, 1;
	ld.global.u32 	%r503, [%rd128+4];
	setp.gt.s32 	%p147, %r503, %r500;
	max.s32 	%r504, %r503, %r500;
	selp.b32 	%r505, %r502, %r501, %p147;
	add.s32 	%r506, %r576, 2;
	ld.global.u32 	%r507, [%rd128+8];
	setp.gt.s32 	%p148, %r507, %r504;
	max.s32 	%r508, %r507, %r504;
	selp.b32 	%r509, %r506, %r505, %p148;
	add.s32 	%r510, %r576, 3;
	ld.global.u32 	%r511, [%rd128+12];
	setp.gt.s32 	%p149, %r511, %r508;
	max.s32 	%r512, %r511, %r508;
	selp.b32 	%r513, %r510, %r509, %p149;
	add.s32 	%r514, %r576, 4;
	ld.global.u32 	%r515, [%rd128+16];
	setp.gt.s32 	%p150, %r515, %r512;
	max.s32 	%r516, %r515, %r512;
	selp.b32 	%r517, %r514, %r513, %p150;
	add.s32 	%r518, %r576, 5;
	ld.global.u32 	%r519, [%rd128+20];
	setp.gt.s32 	%p151, %r519, %r516;
	max.s32 	%r520, %r519, %r516;
	selp.b32 	%r521, %r518, %r517, %p151;
	add.s32 	%r522, %r576, 6;
	ld.global.u32 	%r523, [%rd128+24];
	setp.gt.s32 	%p152, %r523, %r520;
	max.s32 	%r524, %r523, %r520;
	selp.b32 	%r525, %r522, %r521, %p152;
	add.s32 	%r526, %r576, 7;
	ld.global.u32 	%r527, [%rd128+28];
	setp.gt.s32 	%p153, %r527, %r524;
	max.s32 	%r574, %r527, %r524;
	selp.b32 	%r565, %r526, %r525, %p153;
	add.s32 	%r576, %r576, 8;
$L__BB0_40:
	setp.eq.s32 	%p154, %r6, 0;
	@%p154 bra 	$L__BB0_49;
	setp.lt.u32 	%p155, %r7, 3;
	@%p155 bra 	$L__BB0_43;
	add.s32 	%r529, %r576, %r103;
	mul.wide.s32 	%rd129, %r529, 4;
	add.s64 	%rd130, %rd4, %rd129;
	ld.global.u32 	%r530, [%rd130];
	setp.gt.s32 	%p156, %r530, %r574;
	max.s32 	%r531, %r530, %r574;
	selp.b32 	%r532, %r576, %r565, %p156;
	add.s32 	%r533, %r576, 1;
	ld.global.u32 	%r534, [%rd130+4];
	setp.gt.s32 	%p157, %r534, %r531;
	max.s32 	%r535, %r534, %r531;
	selp.b32 	%r536, %r533, %r532, %p157;
	add.s32 	%r537, %r576, 2;
	ld.global.u32 	%r538, [%rd130+8];
	setp.gt.s32 	%p158, %r538, %r535;
	max.s32 	%r539, %r538, %r535;
	selp.b32 	%r540, %r537, %r536, %p158;
	add.s32 	%r541, %r576, 3;
	ld.global.u32 	%r542, [%rd130+12];
	setp.gt.s32 	%p159, %r542, %r539;
	max.s32 	%r574, %r542, %r539;
	selp.b32 	%r565, %r541, %r540, %p159;
	add.s32 	%r576, %r576, 4;
$L__BB0_43:
	setp.eq.s32 	%p160, %r8, 0;
	@%p160 bra 	$L__BB0_49;
	setp.eq.s32 	%p161, %r8, 1;
	add.s32 	%r543, %r576, %r103;
	mul.wide.s32 	%rd131, %r543, 4;
	add.s64 	%rd8, %rd4, %rd131;
	ld.global.u32 	%r544, [%rd8];
	setp.gt.s32 	%p162, %r544, %r574;
	max.s32 	%r95, %r544, %r574;
	selp.b32 	%r565, %r576, %r565, %p162;
	@%p161 bra 	$L__BB0_49;
	setp.eq.s32 	%p163, %r8, 2;
	add.s32 	%r545, %r576, 1;
	ld.global.u32 	%r546, [%rd8+4];
	setp.gt.s32 	%p164, %r546, %r95;
	max.s32 	%r97, %r546, %r95;
	selp.b32 	%r565, %r545, %r565, %p164;
	@%p163 bra 	$L__BB0_49;
	add.s32 	%r547, %r576, 2;
	ld.global.u32 	%r548, [%rd8+8];
	setp.gt.s32 	%p165, %r548, %r97;
	selp.b32 	%r565, %r547, %r565, %p165;
	bra.uni 	$L__BB0_49;
$L__BB0_47:
	add.s32 	%r553, %r553, 1;
	setp.eq.s32 	%p124, %r553, %r198;
	@%p124 bra 	$L__BB0_48;
	bra.uni 	$L__BB0_6;
$L__BB0_48:
	mov.b32 	%r565, 0;
	@%p70 bra 	$L__BB0_34;
$L__BB0_49:
	mul.wide.s32 	%rd132, %r619, 4;
	add.s64 	%rd133, %rd5, %rd132;
	st.global.u32 	[%rd133], %r565;
	add.s32 	%r619, %r619, %r4;
	setp.lt.s32 	%p166, %r619, %r195;
	@%p166 bra 	$L__BB0_3;
	bra.uni 	$L__BB0_124;
$L__BB0_50:
	add.s32 	%r371, %r3, -1;
	setp.lt.u32 	%p79, %r371, 7;
	mul.lo.s32 	%r104, %r3, %r619;
	mov.b32 	%r584, 0;
	@%p79 bra 	$L__BB0_53;
	mov.b32 	%r552, 0;
$L__BB0_52:
	.pragma "nounroll";
	add.s32 	%r373, %r552, %r104;
	mul.wide.s32 	%rd61, %r373, 4;
	add.s64 	%rd62, %rd2, %rd61;
	mov.b32 	%r374, -1;
	st.global.u32 	[%rd62], %r374;
	st.global.u32 	[%rd62+4], %r374;
	st.global.u32 	[%rd62+8], %r374;
	st.global.u32 	[%rd62+12], %r374;
	st.global.u32 	[%rd62+16], %r374;
	st.global.u32 	[%rd62+20], %r374;
	st.global.u32 	[%rd62+24], %r374;
	st.global.u32 	[%rd62+28], %r374;
	add.s32 	%r552, %r552, 8;
	setp.eq.s32 	%p80, %r552, %r15;
	mov.u32 	%r584, %r15;
	@%p80 bra 	$L__BB0_53;
	bra.uni 	$L__BB0_52;
$L__BB0_53:
	setp.eq.s32 	%p81, %r9, 0;
	@%p81 bra 	$L__BB0_5;
	setp.lt.u32 	%p82, %r10, 3;
	@%p82 bra 	$L__BB0_56;
	add.s32 	%r375, %r584, %r104;
	mul.wide.s32 	%rd63, %r375, 4;
	add.s64 	%rd64, %rd2, %rd63;
	mov.b32 	%r376, -1;
	st.global.u32 	[%rd64], %r376;
	st.global.u32 	[%rd64+4], %r376;
	st.global.u32 	[%rd64+8], %r376;
	st.global.u32 	[%rd64+12], %r376;
	add.s32 	%r584, %r584, 4;
$L__BB0_56:
	setp.eq.s32 	%p83, %r11, 0;
	@%p83 bra 	$L__BB0_5;
	setp.eq.s32 	%p84, %r11, 1;
	@%p84 bra 	$L__BB0_59;
	add.s32 	%r377, %r584, %r104;
	mul.wide.s32 	%rd65, %r377, 4;
	add.s64 	%rd66, %rd2, %rd65;
	mov.b32 	%r378, -1;
	st.global.u32 	[%rd66], %r378;
	st.global.u32 	[%rd66+4], %r378;
	add.s32 	%r584, %r584, 2;
$L__BB0_59:
	setp.eq.s32 	%p85, %r16, 0;
	@%p85 bra 	$L__BB0_5;
	add.s32 	%r379, %r584, %r104;
	mul.wide.s32 	%rd67, %r379, 4;
	add.s64 	%rd68, %rd2, %rd67;
	mov.b32 	%r380, -1;
	st.global.u32 	[%rd68], %r380;
	bra.uni 	$L__BB0_5;
$L__BB0_61:
	setp.lt.u32 	%p71, %r5, 7;
	mul.lo.s32 	%r110, %r619, %r199;
	mov.b32 	%r587, 0;
	mov.u32 	%r550, %r110;
	mov.u32 	%r551, %r20;
	@%p71 bra 	$L__BB0_62;
	bra.uni 	$L__BB0_125;
$L__BB0_62:
	setp.eq.s32 	%p73, %r6, 0;
	@%p73 bra 	$L__BB0_4;
	setp.lt.u32 	%p74, %r7, 3;
	@%p74 bra 	$L__BB0_65;
	add.s32 	%r364, %r587, %r110;
	mul.wide.s32 	%rd55, %r364, 4;
	add.s64 	%rd56, %rd4, %rd55;
	mov.b32 	%r365, 0;
	st.global.u32 	[%rd56], %r365;
	st.global.u32 	[%rd56+4], %r365;
	st.global.u32 	[%rd56+8], %r365;
	st.global.u32 	[%rd56+12], %r365;
	add.s32 	%r587, %r587, 4;
$L__BB0_65:
	setp.eq.s32 	%p75, %r8, 0;
	@%p75 bra 	$L__BB0_4;
	setp.eq.s32 	%p76, %r8, 1;
	@%p76 bra 	$L__BB0_68;
	add.s32 	%r366, %r587, %r110;
	mul.wide.s32 	%rd57, %r366, 4;
	add.s64 	%rd58, %rd4, %rd57;
	mov.b32 	%r367, 0;
	st.global.u32 	[%rd58], %r367;
	st.global.u32 	[%rd58+4], %r367;
	add.s32 	%r587, %r587, 2;
$L__BB0_68:
	setp.eq.s32 	%p77, %r14, 0;
	@%p77 bra 	$L__BB0_4;
	add.s32 	%r368, %r587, %r110;
	mul.wide.s32 	%rd59, %r368, 4;
	add.s64 	%rd60, %rd4, %rd59;
	mov.b32 	%r369, 0;
	st.global.u32 	[%rd60], %r369;
	bra.uni 	$L__BB0_4;
$L__BB0_70:
	setp.lt.s32 	%p3, %r199, 1;
	@%p3 bra 	$L__BB0_109;
	and.b32  	%r116, %r199, 7;
	add.s32 	%r117, %r116, -1;
	and.b32  	%r118, %r199, 3;
	add.s32 	%r119, %r3, -1;
	and.b32  	%r120, %r3, 7;
	add.s32 	%r121, %r120, -1;
	and.b32  	%r122, %r3, 3;
	and.b32  	%r123, %r199, 15;
	add.s32 	%r124, %r123, -1;
	and.b32  	%r125, %r199, 2147483640;
	and.b32  	%r126, %r199, 1;
	and.b32  	%r127, %r3, 2147483640;
	and.b32  	%r128, %r3, 1;
	and.b32  	%r129, %r199, 2147483632;
$L__BB0_72:
	setp.lt.u32 	%p14, %r199, 8;
	mul.lo.s32 	%r131, %r619, %r199;
	mov.b32 	%r612, 0;
	@%p14 bra 	$L__BB0_100;
	mov.b32 	%r590, 0;
	bra.uni 	$L__BB0_99;
$L__BB0_74:
	setp.lt.u32 	%p29, %r199, 16;
	mov.b32 	%r598, -1;
	mov.b32 	%r600, 0;
	mov.u32 	%r607, %r600;
	@%p29 bra 	$L__BB0_77;
	mov.b32 	%r598, -1;
	mov.b32 	%r592, 0;
	mov.u32 	%r607, %r592;
$L__BB0_76:
	.pragma "nounroll";
	add.s32 	%r242, %r592, %r131;
	mul.wide.s32 	%rd44, %r242, 4;
	add.s64 	%rd45, %rd4, %rd44;
	ld.global.u32 	%r243, [%rd45];
	setp.gt.s32 	%p30, %r243, %r598;
	max.s32 	%r244, %r243, %r598;
	selp.b32 	%r245, %r592, %r607, %p30;
	add.s32 	%r246, %r592, 1;
	ld.global.u32 	%r247, [%rd45+4];
	setp.gt.s32 	%p31, %r247, %r244;
	max.s32 	%r248, %r247, %r244;
	selp.b32 	%r249, %r246, %r245, %p31;
	add.s32 	%r250, %r592, 2;
	ld.global.u32 	%r251, [%rd45+8];
	setp.gt.s32 	%p32, %r251, %r248;
	max.s32 	%r252, %r251, %r248;
	selp.b32 	%r253, %r250, %r249, %p32;
	add.s32 	%r254, %r592, 3;
	ld.global.u32 	%r255, [%rd45+12];
	setp.gt.s32 	%p33, %r255, %r252;
	max.s32 	%r256, %r255, %r252;
	selp.b32 	%r257, %r254, %r253, %p33;
	add.s32 	%r258, %r592, 4;
	ld.global.u32 	%r259, [%rd45+16];
	setp.gt.s32 	%p34, %r259, %r256;
	max.s32 	%r260, %r259, %r256;
	selp.b32 	%r261, %r258, %r257, %p34;
	add.s32 	%r262, %r592, 5;
	ld.global.u32 	%r263, [%rd45+20];
	setp.gt.s32 	%p35, %r263, %r260;
	max.s32 	%r264, %r263, %r260;
	selp.b32 	%r265, %r262, %r261, %p35;
	add.s32 	%r266, %r592, 6;
	ld.global.u32 	%r267, [%rd45+24];
	setp.gt.s32 	%p36, %r267, %r264;
	max.s32 	%r268, %r267, %r264;
	selp.b32 	%r269, %r266, %r265, %p36;
	add.s32 	%r270, %r592, 7;
	ld.global.u32 	%r271, [%rd45+28];
	setp.gt.s32 	%p37, %r271, %r268;
	max.s32 	%r272, %r271, %r268;
	selp.b32 	%r273, %r270, %r269, %p37;
	add.s32 	%r274, %r592, 8;
	ld.global.u32 	%r275, [%rd45+32];
	setp.gt.s32 	%p38, %r275, %r272;
	max.s32 	%r276, %r275, %r272;
	selp.b32 	%r277, %r274, %r273, %p38;
	add.s32 	%r278, %r592, 9;
	ld.global.u32 	%r279, [%rd45+36];
	setp.gt.s32 	%p39, %r279, %r276;
	max.s32 	%r280, %r279, %r276;
	selp.b32 	%r281, %r278, %r277, %p39;
	add.s32 	%r282, %r592, 10;
	ld.global.u32 	%r283, [%rd45+40];
	setp.gt.s32 	%p40, %r283, %r280;
	max.s32 	%r284, %r283, %r280;
	selp.b32 	%r285, %r282, %r281, %p40;
	add.s32 	%r286, %r592, 11;
	ld.global.u32 	%r287, [%rd45+44];
	setp.gt.s32 	%p41, %r287, %r284;
	max.s32 	%r288, %r287, %r284;
	selp.b32 	%r289, %r286, %r285, %p41;
	add.s32 	%r290, %r592, 12;
	ld.global.u32 	%r291, [%rd45+48];
	setp.gt.s32 	%p42, %r291, %r288;
	max.s32 	%r292, %r291, %r288;
	selp.b32 	%r293, %r290, %r289, %p42;
	add.s32 	%r294, %r592, 13;
	ld.global.u32 	%r295, [%rd45+52];
	setp.gt.s32 	%p43, %r295, %r292;
	max.s32 	%r296, %r295, %r292;
	selp.b32 	%r297, %r294, %r293, %p43;
	add.s32 	%r298, %r592, 14;
	ld.global.u32 	%r299, [%rd45+56];
	setp.gt.s32 	%p44, %r299, %r296;
	max.s32 	%r300, %r299, %r296;
	selp.b32 	%r301, %r298, %r297, %p44;
	add.s32 	%r302, %r592, 15;
	ld.global.u32 	%r303, [%rd45+60];
	setp.gt.s32 	%p45, %r303, %r300;
	max.s32 	%r598, %r303, %r300;
	selp.b32 	%r607, %r302, %r301, %p45;
	add.s32 	%r592, %r592, 16;
	setp.eq.s32 	%p46, %r592, %r129;
	mov.u32 	%r600, %r129;
	@%p46 bra 	$L__BB0_77;
	bra.uni 	$L__BB0_76;
$L__BB0_77:
	setp.eq.s32 	%p47, %r123, 0;
	@%p47 bra 	$L__BB0_87;
	setp.lt.u32 	%p48, %r124, 7;
	@%p48 bra 	$L__BB0_80;
	add.s32 	%r305, %r600, %r131;
	mul.wide.s32 	%rd46, %r305, 4;
	add.s64 	%rd47, %rd4, %rd46;
	ld.global.u32 	%r306, [%rd47];
	setp.gt.s32 	%p49, %r306, %r598;
	max.s32 	%r307, %r306, %r598;
	selp.b32 	%r308, %r600, %r607, %p49;
	add.s32 	%r309, %r600, 1;
	ld.global.u32 	%r310, [%rd47+4];
	setp.gt.s32 	%p50, %r310, %r307;
	max.s32 	%r311, %r310, %r307;
	selp.b32 	%r312, %r309, %r308, %p50;
	add.s32 	%r313, %r600, 2;
	ld.global.u32 	%r314, [%rd47+8];
	setp.gt.s32 	%p51, %r314, %r311;
	max.s32 	%r315, %r314, %r311;
	selp.b32 	%r316, %r313, %r312, %p51;
	add.s32 	%r317, %r600, 3;
	ld.global.u32 	%r318, [%rd47+12];
	setp.gt.s32 	%p52, %r318, %r315;
	max.s32 	%r319, %r318, %r315;
	selp.b32 	%r320, %r317, %r316, %p52;
	add.s32 	%r321, %r600, 4;
	ld.global.u32 	%r322, [%rd47+16];
	setp.gt.s32 	%p53, %r322, %r319;
	max.s32 	%r323, %r322, %r319;
	selp.b32 	%r324, %r321, %r320, %p53;
	add.s32 	%r325, %r600, 5;
	ld.global.u32 	%r326, [%rd47+20];
	setp.gt.s32 	%p54, %r326, %r323;
	max.s32 	%r327, %r326, %r323;
	selp.b32 	%r328, %r325, %r324, %p54;
	add.s32 	%r329, %r600, 6;
	ld.global.u32 	%r330, [%rd47+24];
	setp.gt.s32 	%p55, %r330, %r327;
	max.s32 	%r331, %r330, %r327;
	selp.b32 	%r332, %r329, %r328, %p55;
	add.s32 	%r333, %r600, 7;
	ld.global.u32 	%r334, [%rd47+28];
	setp.gt.s32 	%p56, %r334, %r331;
	max.s32 	%r598, %r334, %r331;
	selp.b32 	%r607, %r333, %r332, %p56;
	add.s32 	%r600, %r600, 8;
$L__BB0_80:
	setp.eq.s32 	%p57, %r116, 0;
	@%p57 bra 	$L__BB0_87;
	setp.lt.u32 	%p58, %r117, 3;
	@%p58 bra 	$L__BB0_83;
	add.s32 	%r336, %r600, %r131;
	mul.wide.s32 	%rd48, %r336, 4;
	add.s64 	%rd49, %rd4, %rd48;
	ld.global.u32 	%r337, [%rd49];
	setp.gt.s32 	%p59, %r337, %r598;
	max.s32 	%r338, %r337, %r598;
	selp.b32 	%r339, %r600, %r607, %p59;
	add.s32 	%r340, %r600, 1;
	ld.global.u32 	%r341, [%rd49+4];
	setp.gt.s32 	%p60, %r341, %r338;
	max.s32 	%r342, %r341, %r338;
	selp.b32 	%r343, %r340, %r339, %p60;
	add.s32 	%r344, %r600, 2;
	ld.global.u32 	%r345, [%rd49+8];
	setp.gt.s32 	%p61, %r345, %r342;
	max.s32 	%r346, %r345, %r342;
	selp.b32 	%r347, %r344, %r343, %p61;
	add.s32 	%r348, %r600, 3;
	ld.global.u32 	%r349, [%rd49+12];
	setp.gt.s32 	%p62, %r349, %r346;
	max.s32 	%r598, %r349, %r346;
	selp.b32 	%r607, %r348, %r347, %p62;
	add.s32 	%r600, %r600, 4;
$L__BB0_83:
	setp.eq.s32 	%p63, %r118, 0;
	@%p63 bra 	$L__BB0_87;
	setp.eq.s32 	%p64, %r118, 1;
	add.s32 	%r350, %r600, %r131;
	mul.wide.s32 	%rd50, %r350, 4;
	add.s64 	%rd9, %rd4, %rd50;
	ld.global.u32 	%r351, [%rd9];
	setp.gt.s32 	%p65, %r351, %r598;
	max.s32 	%r160, %r351, %r598;
	selp.b32 	%r607, %r600, %r607, %p65;
	@%p64 bra 	$L__BB0_87;
	setp.eq.s32 	%p66, %r118, 2;
	add.s32 	%r352, %r600, 1;
	ld.global.u32 	%r353, [%rd9+4];
	setp.gt.s32 	%p67, %r353, %r160;
	max.s32 	%r162, %r353, %r160;
	selp.b32 	%r607, %r352, %r607, %p67;
	@%p66 bra 	$L__BB0_87;
	add.s32 	%r354, %r600, 2;
	ld.global.u32 	%r355, [%rd9+8];
	setp.gt.s32 	%p68, %r355, %r162;
	selp.b32 	%r607, %r354, %r607, %p68;
$L__BB0_87:
	mul.wide.s32 	%rd51, %r619, 4;
	add.s64 	%rd52, %rd5, %rd51;
	st.global.u32 	[%rd52], %r607;
	add.s32 	%r619, %r619, %r4;
	setp.lt.s32 	%p69, %r619, %r195;
	@%p69 bra 	$L__BB0_72;
	bra.uni 	$L__BB0_124;
$L__BB0_88:
	setp.lt.u32 	%p22, %r119, 7;
	mul.lo.s32 	%r167, %r3, %r619;
	mov.b32 	%r609, 0;
	@%p22 bra 	$L__BB0_91;
	mov.b32 	%r591, 0;
$L__BB0_90:
	.pragma "nounroll";
	add.s32 	%r229, %r591, %r167;
	mul.wide.s32 	%rd36, %r229, 4;
	add.s64 	%rd37, %rd2, %rd36;
	mov.b32 	%r230, -1;
	st.global.u32 	[%rd37], %r230;
	st.global.u32 	[%rd37+4], %r230;
	st.global.u32 	[%rd37+8], %r230;
	st.global.u32 	[%rd37+12], %r230;
	st.global.u32 	[%rd37+16], %r230;
	st.global.u32 	[%rd37+20], %r230;
	st.global.u32 	[%rd37+24], %r230;
	st.global.u32 	[%rd37+28], %r230;
	add.s32 	%r591, %r591, 8;
	setp.eq.s32 	%p23, %r591, %r127;
	mov.u32 	%r609, %r127;
	@%p23 bra 	$L__BB0_91;
	bra.uni 	$L__BB0_90;
$L__BB0_91:
	setp.eq.s32 	%p24, %r120, 0;
	@%p24 bra 	$L__BB0_74;
	setp.lt.u32 	%p25, %r121, 3;
	@%p25 bra 	$L__BB0_94;
	add.s32 	%r231, %r609, %r167;
	mul.wide.s32 	%rd38, %r231, 4;
	add.s64 	%rd39, %rd2, %rd38;
	mov.b32 	%r232, -1;
	st.global.u32 	[%rd39], %r232;
	st.global.u32 	[%rd39+4], %r232;
	st.global.u32 	[%rd39+8], %r232;
	st.global.u32 	[%rd39+12], %r232;
	add.s32 	%r609, %r609, 4;
$L__BB0_94:
	setp.eq.s32 	%p26, %r122, 0;
	@%p26 bra 	$L__BB0_74;
	setp.eq.s32 	%p27, %r122, 1;
	@%p27 bra 	$L__BB0_97;
	add.s32 	%r233, %r609, %r167;
	mul.wide.s32 	%rd40, %r233, 4;
	add.s64 	%rd41, %rd2, %rd40;
	mov.b32 	%r234, -1;
	st.global.u32 	[%rd41], %r234;
	st.global.u32 	[%rd41+4], %r234;
	add.s32 	%r609, %r609, 2;
$L__BB0_97:
	setp.eq.s32 	%p28, %r128, 0;
	@%p28 bra 	$L__BB0_74;
	add.s32 	%r235, %r609, %r167;
	mul.wide.s32 	%rd42, %r235, 4;
	add.s64 	%rd43, %rd2, %rd42;
	mov.b32 	%r236, -1;
	st.global.u32 	[%rd43], %r236;
	bra.uni 	$L__BB0_74;
$L__BB0_99:
	.pragma "nounroll";
	add.s32 	%r219, %r590, %r131;
	mul.wide.s32 	%rd28, %r219, 4;
	add.s64 	%rd29, %rd4, %rd28;
	mov.b32 	%r220, 0;
	st.global.u32 	[%rd29], %r220;
	st.global.u32 	[%rd29+4], %r220;
	st.global.u32 	[%rd29+8], %r220;
	st.global.u32 	[%rd29+12], %r220;
	st.global.u32 	[%rd29+16], %r220;
	st.global.u32 	[%rd29+20], %r220;
	st.global.u32 	[%rd29+24], %r220;
	st.global.u32 	[%rd29+28], %r220;
	add.s32 	%r590, %r590, 8;
	setp.eq.s32 	%p15, %r590, %r125;
	mov.u32 	%r612, %r125;
	@%p15 bra 	$L__BB0_100;
	bra.uni 	$L__BB0_99;
$L__BB0_100:
	setp.eq.s32 	%p16, %r116, 0;
	@%p16 bra 	$L__BB0_108;
	setp.lt.u32 	%p17, %r117, 3;
	@%p17 bra 	$L__BB0_103;
	add.s32 	%r221, %r612, %r131;
	mul.wide.s32 	%rd30, %r221, 4;
	add.s64 	%rd31, %rd4, %rd30;
	mov.b32 	%r222, 0;
	st.global.u32 	[%rd31], %r222;
	st.global.u32 	[%rd31+4], %r222;
	st.global.u32 	[%rd31+8], %r222;
	st.global.u32 	[%rd31+12], %r222;
	add.s32 	%r612, %r612, 4;
$L__BB0_103:
	setp.eq.s32 	%p18, %r118, 0;
	@%p18 bra 	$L__BB0_108;
	setp.eq.s32 	%p19, %r118, 1;
	@%p19 bra 	$L__BB0_106;
	add.s32 	%r223, %r612, %r131;
	mul.wide.s32 	%rd32, %r223, 4;
	add.s64 	%rd33, %rd4, %rd32;
	mov.b32 	%r224, 0;
	st.global.u32 	[%rd33], %r224;
	st.global.u32 	[%rd33+4], %r224;
	add.s32 	%r612, %r612, 2;
$L__BB0_106:
	setp.eq.s32 	%p20, %r126, 0;
	@%p20 bra 	$L__BB0_108;
	add.s32 	%r225, %r612, %r131;
	mul.wide.s32 	%rd34, %r225, 4;
	add.s64 	%rd35, %rd4, %rd34;
	mov.b32 	%r226, 0;
	st.global.u32 	[%rd35], %r226;
$L__BB0_108:
	setp.gt.s32 	%p21, %r3, 0;
	@%p21 bra 	$L__BB0_88;
	bra.uni 	$L__BB0_74;
$L__BB0_109:
	setp.gt.s32 	%p4, %r3, 0;
	@%p4 bra 	$L__BB0_110;
	bra.uni 	$L__BB0_123;
$L__BB0_110:
	and.b32  	%r178, %r3, 7;
	add.s32 	%r179, %r178, -1;
	and.b32  	%r180, %r3, 3;
	and.b32  	%r181, %r3, 2147483640;
	and.b32  	%r182, %r3, 1;
$L__BB0_111:
	setp.lt.u32 	%p6, %r3, 8;
	mul.lo.s32 	%r184, %r3, %r619;
	mov.b32 	%r617, 0;
	@%p6 bra 	$L__BB0_114;
	mov.b32 	%r615, 0;
$L__BB0_113:
	.pragma "nounroll";
	add.s32 	%r208, %r615, %r184;
	mul.wide.s32 	%rd18, %r208, 4;
	add.s64 	%rd19, %rd2, %rd18;
	mov.b32 	%r209, -1;
	st.global.u32 	[%rd19], %r209;
	st.global.u32 	[%rd19+4], %r209;
	st.global.u32 	[%rd19+8], %r209;
	st.global.u32 	[%rd19+12], %r209;
	st.global.u32 	[%rd19+16], %r209;
	st.global.u32 	[%rd19+20], %r209;
	st.global.u32 	[%rd19+24], %r209;
	st.global.u32 	[%rd19+28], %r209;
	add.s32 	%r615, %r615, 8;
	setp.eq.s32 	%p7, %r615, %r181;
	mov.u32 	%r617, %r181;
	@%p7 bra 	$L__BB0_114;
	bra.uni 	$L__BB0_113;
$L__BB0_114:
	setp.eq.s32 	%p8, %r178, 0;
	@%p8 bra 	$L__BB0_122;
	setp.lt.u32 	%p9, %r179, 3;
	@%p9 bra 	$L__BB0_117;
	add.s32 	%r210, %r617, %r184;
	mul.wide.s32 	%rd20, %r210, 4;
	add.s64 	%rd21, %rd2, %rd20;
	mov.b32 	%r211, -1;
	st.global.u32 	[%rd21], %r211;
	st.global.u32 	[%rd21+4], %r211;
	st.global.u32 	[%rd21+8], %r211;
	st.global.u32 	[%rd21+12], %r211;
	add.s32 	%r617, %r617, 4;
$L__BB0_117:
	setp.eq.s32 	%p10, %r180, 0;
	@%p10 bra 	$L__BB0_122;
	setp.eq.s32 	%p11, %r180, 1;
	@%p11 bra 	$L__BB0_120;
	add.s32 	%r212, %r617, %r184;
	mul.wide.s32 	%rd22, %r212, 4;
	add.s64 	%rd23, %rd2, %rd22;
	mov.b32 	%r213, -1;
	st.global.u32 	[%rd23], %r213;
	st.global.u32 	[%rd23+4], %r213;
	add.s32 	%r617, %r617, 2;
$L__BB0_120:
	setp.eq.s32 	%p12, %r182, 0;
	@%p12 bra 	$L__BB0_122;
	add.s32 	%r214, %r617, %r184;
	mul.wide.s32 	%rd24, %r214, 4;
	add.s64 	%rd25, %rd2, %rd24;
	mov.b32 	%r215, -1;
	st.global.u32 	[%rd25], %r215;
$L__BB0_122:
	mul.wide.s32 	%rd26, %r619, 4;
	add.s64 	%rd27, %rd5, %rd26;
	mov.b32 	%r216, 0;
	st.global.u32 	[%rd27], %r216;
	add.s32 	%r619, %r619, %r4;
	setp.lt.s32 	%p13, %r619, %r195;
	@%p13 bra 	$L__BB0_111;
	bra.uni 	$L__BB0_124;
$L__BB0_123:
	mul.wide.s32 	%rd16, %r619, 4;
	add.s64 	%rd17, %rd5, %rd16;
	mov.b32 	%r205, 0;
	st.global.u32 	[%rd17], %r205;
	add.s32 	%r619, %r619, %r4;
	setp.lt.s32 	%p5, %r619, %r195;
	@%p5 bra 	$L__BB0_123;
$L__BB0_124:
	ret;
$L__BB0_125:
	.pragma "nounroll";
	mul.wide.s32 	%rd53, %r550, 4;
	add.s64 	%rd54, %rd7, %rd53;
	mov.b32 	%r363, 0;
	st.global.u32 	[%rd54+-16], %r363;
	st.global.u32 	[%rd54+-12], %r363;
	st.global.u32 	[%rd54+-8], %r363;
	st.global.u32 	[%rd54+-4], %r363;
	st.global.u32 	[%rd54], %r363;
	st.global.u32 	[%rd54+4], %r363;
	st.global.u32 	[%rd54+8], %r363;
	st.global.u32 	[%rd54+12], %r363;
	add.s32 	%r551, %r551, 8;
	add.s32 	%r550, %r550, 8;
	setp.eq.s32 	%p72, %r551, 0;
	mov.u32 	%r587, %r13;
	@%p72 bra 	$L__BB0_62;
	bra.uni 	$L__BB0_125;

}


// ===== COMPILED SASS (sm_100) =====

	.target	sm_100

	.elftype	@"ET_EXEC"


//--------------------- .note.nv.tkinfo           --------------------------
	.section	.note.nv.tkinfo,"",@"SHT_NOTE"
	.sectionflags	@"SHF_NOTE_NV_TKINFO"
	.tkinfo
        /*0018*/ 	.word	0x00000002
        /*0030*/ 	.string	""
        /*0030*/ 	.string	"ptxas"
        /*0030*/ 	.string	"Cuda compilation tools, release 13.0, V13.0.88"
        /*0030*/ 	.string	"Build cuda_13.0.r13.0/compiler.36424714_0"
        /*0030*/ 	.string	"-arch sm_100 -m 64 "



//--------------------- .note.nv.cuinfo           --------------------------
	.section	.note.nv.cuinfo,"",@"SHT_NOTE"
	.sectionflags	@"SHF_NOTE_NV_CUINFO"
        /*0018*/ 	.short	0x0002
        /*001a*/ 	.short	0x0064
        /*001c*/ 	.short	0x0082
	.zero		2


//--------------------- .nv.info                  --------------------------
	.section	.nv.info,"",@"SHT_CUDA_INFO"
	.align	4


	//----- nvinfo : EIATTR_REGCOUNT
	.align		4
        /*0000*/ 	.byte	0x04, 0x2f
        /*0002*/ 	.short	(.L_1 - .L_0)
	.align		4
.L_0:
        /*0004*/ 	.word	index@(_Z12voxel_kerneliiffffffiiiiiPKiS0_PKfPiS3_S3_)
        /*0008*/ 	.word	0x00000020


	//----- nvinfo : EIATTR_FRAME_SIZE
	.align		4
.L_1:
        /*000c*/ 	.byte	0x04, 0x11
        /*000e*/ 	.short	(.L_3 - .L_2)
	.align		4
.L_2:
        /*0010*/ 	.word	index@($__internal_0_$__cuda_sm3x_div_rn_noftz_f32_slowpath)
        /*0014*/ 	.word	0x00000000


	//----- nvinfo : EIATTR_FRAME_SIZE
	.align		4
.L_3:
        /*0018*/ 	.byte	0x04, 0x11
        /*001a*/ 	.short	(.L_5 - .L_4)
	.align		4
.L_4:
        /*001c*/ 	.word	index@(_Z12voxel_kerneliiffffffiiiiiPKiS0_PKfPiS3_S3_)
        /*0020*/ 	.word	0x00000000


	//----- nvinfo : EIATTR_MIN_STACK_SIZE
	.align		4
.L_5:
        /*0024*/ 	.byte	0x04, 0x12
        /*0026*/ 	.short	(.L_7 - .L_6)
	.align		4
.L_6:
        /*0028*/ 	.word	index@(_Z12voxel_kerneliiffffffiiiiiPKiS0_PKfPiS3_S3_)
        /*002c*/ 	.word	0x00000000
.L_7:


//--------------------- .nv.compat                --------------------------
	.section	.nv.compat,"",@"SHT_CUDA_COMPAT_INFO"
	.align	4
        /*0000*/ 	.byte	0x02, 0x09, 0x00, 0x00, 0x02, 0x02, 0x01, 0x00, 0x02, 0x05, 0x05, 0x00, 0x03, 0x07, 0x01, 0x01
        /*0010*/ 	.byte	0x02, 0x03, 0x00, 0x00, 0x02, 0x06, 0x01, 0x00, 0x04, 0x0b, 0x08, 0x00, 0x01, 0x00, 0x00, 0x00
        /*0020*/ 	.byte	0x00, 0x00, 0x00, 0x00


//--------------------- .nv.info._Z12voxel_kerneliiffffffiiiiiPKiS0_PKfPiS3_S3_ --------------------------
	.section	.nv.info._Z12voxel_kerneliiffffffiiiiiPKiS0_PKfPiS3_S3_,"",@"SHT_CUDA_INFO"
	.sectionflags	@""
	.align	4


	//----- nvinfo : EIATTR_CUDA_API_VERSION
	.align		4
        /*0000*/ 	.byte	0x04, 0x37
        /*0002*/ 	.short	(.L_9 - .L_8)
.L_8:
        /*0004*/ 	.word	0x00000082


	//----- nvinfo : EIATTR_KPARAM_INFO
	.align		4
.L_9:
        /*0008*/ 	.byte	0x04, 0x17
        /*000a*/ 	.short	(.L_11 - .L_10)
.L_10:
        /*000c*/ 	.word	0x00000000
        /*0010*/ 	.short	0x0012
        /*0012*/ 	.short	0x0060
        /*0014*/ 	.byte	0x00, 0xf5, 0x21, 0x00


	//----- nvinfo : EIATTR_KPARAM_INFO
	.align		4
.L_11:
        /*0018*/ 	.byte	0x04, 0x17
        /*001a*/ 	.short	(.L_13 - .L_12)
.L_12:
        /*001c*/ 	.word	0x00000000
        /*0020*/ 	.short	0x0011
        /*0022*/ 	.short	0x0058
        /*0024*/ 	.byte	0x00, 0xf5, 0x21, 0x00


	//----- nvinfo : EIATTR_KPARAM_INFO
	.align		4
.L_13:
        /*0028*/ 	.byte	0x04, 0x17
        /*002a*/ 	.short	(.L_15 - .L_14)
.L_14:
        /*002c*/ 	.word	0x00000000
        /*0030*/ 	.short	0x0010
        /*0032*/ 	.short	0x0050
        /*0034*/ 	.byte	0x00, 0xf5, 0x21, 0x00


	//----- nvinfo : EIATTR_KPARAM_INFO
	.align		4
.L_15:
        /*0038*/ 	.byte	0x04, 0x17
        /*003a*/ 	.short	(.L_17 - .L_16)
.L_16:
        /*003c*/ 	.word	0x00000000
        /*0040*/ 	.short	0x000f
        /*0042*/ 	.short	0x0048
        /*0044*/ 	.byte	0x00, 0xf5, 0x21, 0x00


	//----- nvinfo : EIATTR_KPARAM_INFO
	.align		4
.L_17:
        /*0048*/ 	.byte	0x04, 0x17
        /*004a*/ 	.short	(.L_19 - .L_18)
.L_18:
        /*004c*/ 	.word	0x00000000
        /*0050*/ 	.short	0x000e
        /*0052*/ 	.short	0x0040
        /*0054*/ 	.byte	0x00, 0xf5, 0x21, 0x00


	//----- nvinfo : EIATTR_KPARAM_INFO
	.align		4
.L_19:
        /*0058*/ 	.byte	0x04, 0x17
        /*005a*/ 	.short	(.L_21 - .L_20)
.L_20:
        /*005c*/ 	.word	0x00000000
        /*0060*/ 	.short	0x000d
        /*0062*/ 	.short	0x0038
        /*0064*/ 	.byte	0x00, 0xf5, 0x21, 0x00


	//----- nvinfo : EIATTR_KPARAM_INFO
	.align		4
.L_21:
        /*0068*/ 	.byte	0x04, 0x17
        /*006a*/ 	.short	(.L_23 - .L_22)
.L_22:
        /*006c*/ 	.word	0x00000000
        /*0070*/ 	.short	0x000c
        /*0072*/ 	.short	0x0030
        /*0074*/ 	.byte	0x00, 0xf0, 0x11, 0x00


	//----- nvinfo : EIATTR_KPARAM_INFO
	.align		4
.L_23:
        /*0078*/ 	.byte	0x04, 0x17
        /*007a*/ 	.short	(.L_25 - .L_24)
.L_24:
        /*007c*/ 	.word	0x00000000
        /*0080*/ 	.short	0x000b
        /*0082*/ 	.short	0x002c
        /*0084*/ 	.byte	0x00, 0xf0, 0x11, 0x00


	//----- nvinfo : EIATTR_KPARAM_INFO
	.align		4
.L_25:
        /*0088*/ 	.byte	0x04, 0x17
        /*008a*/ 	.short	(.L_27 - .L_26)
.L_26:
        /*008c*/ 	.word	0x00000000
        /*0090*/ 	.short	0x000a
        /*0092*/ 	.short	0x0028
        /*0094*/ 	.byte	0x00, 0xf0, 0x11, 0x00


	//----- nvinfo : EIATTR_KPARAM_INFO
	.align		4
.L_27:
        /*0098*/ 	.byte	0x04, 0x17
        /*009a*/ 	.short	(.L_29 - .L_28)
.L_28:
        /*009c*/ 	.word	0x00000000
        /*00a0*/ 	.short	0x0009
        /*00a2*/ 	.short	0x0024
        /*00a4*/ 	.byte	0x00, 0xf0, 0x11, 0x00


	//----- nvinfo : EIATTR_KPARAM_INFO
	.align		4
.L_29:
        /*00a8*/ 	.byte	0x04, 0x17
        /*00aa*/ 	.short	(.L_31 - .L_30)
.L_30:
        /*00ac*/ 	.word	0x00000000
        /*00b0*/ 	.short	0x0008
        /*00b2*/ 	.short	0x0020
        /*00b4*/ 	.byte	0x00, 0xf0, 0x11, 0x00


	//----- nvinfo : EIATTR_KPARAM_INFO
	.align		4
.L_31:
        /*00b8*/ 	.byte	0x04, 0x17
        /*00ba*/ 	.short	(.L_33 - .L_32)
.L_32:
        /*00bc*/ 	.word	0x00000000
        /*00c0*/ 	.short	0x0007
        /*00c2*/ 	.short	0x001c
        /*00c4*/ 	.byte	0x00, 0xf0, 0x11, 0x00


	//----- nvinfo : EIATTR_KPARAM_INFO
	.align		4
.L_33:
        /*00c8*/ 	.byte	0x04, 0x17
        /*00ca*/ 	.short	(.L_35 - .L_34)
.L_34:
        /*00cc*/ 	.word	0x00000000
        /*00d0*/ 	.short	0x0006
        /*00d2*/ 	.short	0x0018
        /*00d4*/ 	.byte	0x00, 0xf0, 0x11, 0x00


	//----- nvinfo : EIATTR_KPARAM_INFO
	.align		4
.L_35:
        /*00d8*/ 	.byte	0x04, 0x17
        /*00da*/ 	.short	(.L_37 - .L_36)
.L_36:
        /*00dc*/ 	.word	0x00000000
        /*00e0*/ 	.short	0x0005
        /*00e2*/ 	.short	0x0014
        /*00e4*/ 	.byte	0x00, 0xf0, 0x11, 0x00


	//----- nvinfo : EIATTR_KPARAM_INFO
	.align		4
.L_37:
        /*00e8*/ 	.byte	0x04, 0x17
        /*00ea*/ 	.short	(.L_39 - .L_38)
.L_38:
        /*00ec*/ 	.word	0x00000000
        /*00f0*/ 	.short	0x0004
        /*00f2*/ 	.short	0x0010
        /*00f4*/ 	.byte	0x00, 0xf0, 0x11, 0x00


	//----- nvinfo : EIATTR_KPARAM_INFO
	.align		4
.L_39:
        /*00f8*/ 	.byte	0x04, 0x17
        /*00fa*/ 	.short	(.L_41 - .L_40)
.L_40:
        /*00fc*/ 	.word	0x00000000
        /*0100*/ 	.short	0x0003
        /*0102*/ 	.short	0x000c
        /*0104*/ 	.byte	0x00, 0xf0, 0x11, 0x00


	//----- nvinfo : EIATTR_KPARAM_INFO
	.align		4
.L_41:
        /*0108*/ 	.byte	0x04, 0x17
        /*010a*/ 	.short	(.L_43 - .L_42)
.L_42:
        /*010c*/ 	.word	0x00000000
        /*0110*/ 	.short	0x0002
        /*0112*/ 	.short	0x0008
        /*0114*/ 	.byte	0x00, 0xf0, 0x11, 0x00


	//----- nvinfo : EIATTR_KPARAM_INFO
	.align		4
.L_43:
        /*0118*/ 	.byte	0x04, 0x17
        /*011a*/ 	.short	(.L_45 - .L_44)
.L_44:
        /*011c*/ 	.word	0x00000000
        /*0120*/ 	.short	0x0001
        /*0122*/ 	.short	0x0004
        /*0124*/ 	.byte	0x00, 0xf0, 0x11, 0x00


	//----- nvinfo : EIATTR_KPARAM_INFO
	.align		4
.L_45:
        /*0128*/ 	.byte	0x04, 0x17
        /*012a*/ 	.short	(.L_47 - .L_46)
.L_46:
        /*012c*/ 	.word	0x00000000
        /*0130*/ 	.short	0x0000
        /*0132*/ 	.short	0x0000
        /*0134*/ 	.byte	0x00, 0xf0, 0x11, 0x00


	//----- nvinfo : EIATTR_SPARSE_MMA_MASK
	.align		4
.L_47:
        /*0138*/ 	.byte	0x03, 0x50
        /*013a*/ 	.short	0x0000


	//----- nvinfo : EIATTR_MAXREG_COUNT
	.align		4
        /*013c*/ 	.byte	0x03, 0x1b
        /*013e*/ 	.short	0x00ff


	//----- nvinfo : EIATTR_MERCURY_ISA_VERSION
	.align		4
        /*0140*/ 	.byte	0x03, 0x5f
        /*0142*/ 	.short	0x0101


	//----- nvinfo : EIATTR_VRC_CTA_INIT_COUNT
	.align		4
        /*0144*/ 	.byte	0x02, 0x4a
	.zero		1
	.zero		1


	//----- nvinfo : EIATTR_EXIT_INSTR_OFFSETS
	.align		4
        /*0148*/ 	.byte	0x04, 0x1c
        /*014a*/ 	.short	(.L_49 - .L_48)


	//   ....[0]....
.L_48:
        /*014c*/ 	.word	0x00000070


	//   ....[1]....
        /*0150*/ 	.word	0x000028c0


	//   ....[2]....
        /*0154*/ 	.word	0x00003a70


	//   ....[3]....
        /*0158*/ 	.word	0x00003b00


	//   ....[4]....
        /*015c*/ 	.word	0x00003ef0


	//----- nvinfo : EIATTR_CRS_STACK_SIZE
	.align		4
.L_49:
        /*0160*/ 	.byte	0x04, 0x1e
        /*0162*/ 	.short	(.L_51 - .L_50)
.L_50:
        /*0164*/ 	.word	0x00000000


	//----- nvinfo : EIATTR_CBANK_PARAM_SIZE
	.align		4
.L_51:
        /*0168*/ 	.byte	0x03, 0x19
        /*016a*/ 	.short	0x0068


	//----- nvinfo : EIATTR_PARAM_CBANK
	.align		4
        /*016c*/ 	.byte	0x04, 0x0a
        /*016e*/ 	.short	(.L_53 - .L_52)
	.align		4
.L_52:
        /*0170*/ 	.word	index@(.nv.constant0._Z12voxel_kerneliiffffffiiiiiPKiS0_PKfPiS3_S3_)
        /*0174*/ 	.short	0x0380
        /*0176*/ 	.short	0x0068


	//----- nvinfo : EIATTR_SW_WAR
	.align		4
.L_53:
        /*0178*/ 	.byte	0x04, 0x36
        /*017a*/ 	.short	(.L_55 - .L_54)
.L_54:
        /*017c*/ 	.word	0x00000008
.L_55:


//--------------------- .nv.callgraph             --------------------------
	.section	.nv.callgraph,"",@"SHT_CUDA_CALLGRAPH"
	.align	4
	.sectionentsize	8
	.align		4
        /*0000*/ 	.word	0x00000000
	.align		4
        /*0004*/ 	.word	0xffffffff
	.align		4
        /*0008*/ 	.word	0x00000000
	.align		4
        /*000c*/ 	.word	0xfffffffe
	.align		4
        /*0010*/ 	.word	0x00000000
	.align		4
        /*0014*/ 	.word	0xfffffffd
	.align		4
        /*0018*/ 	.word	0x00000000
	.align		4
        /*001c*/ 	.word	0xfffffffc


//--------------------- .text._Z12voxel_kerneliiffffffiiiiiPKiS0_PKfPiS3_S3_ --------------------------
	.section	.text._Z12voxel_kerneliiffffffiiiiiPKiS0_PKfPiS3_S3_,"ax",@progbits
	.align	128
        .global         _Z12voxel_kerneliiffffffiiiiiPKiS0_PKfPiS3_S3_
        .type           _Z12voxel_kerneliiffffffiiiiiPKiS0_PKfPiS3_S3_,@function
        .size           _Z12voxel_kerneliiffffffiiiiiPKiS0_PKfPiS3_S3_,(.L_x_73 - _Z12voxel_kerneliiffffffiiiiiPKiS0_PKfPiS3_S3_)
        .other          _Z12voxel_kerneliiffffffiiiiiPKiS0_PKfPiS3_S3_,@"STO_CUDA_ENTRY STV_DEFAULT"
_Z12voxel_kerneliiffffffiiiiiPKiS0_PKfPiS3_S3_:
.text._Z12voxel_kerneliiffffffiiiiiPKiS0_PKfPiS3_S3_:
[----:B------:R-:W-:Y:S01]  /*0000*/  LDC R1, c[0x0][0x37c] ;  /* 0x0000df00ff017b82 */ /* 0x000fe20000000800 */
[----:B------:R-:W0:Y:S07]  /*0010*/  S2R R21, SR_TID.X ;  /* 0x0000000000157919 */ /* 0x000e2e0000002100 */
[----:B------:R-:W0:Y:S01]  /*0020*/  S2UR UR4, SR_CTAID.X ;  /* 0x00000000000479c3 */ /* 0x000e220000002500 */
[----:B------:R-:W1:Y:S07]  /*0030*/  LDCU UR5, c[0x0][0x380] ;  /* 0x00007000ff0577ac */ /* 0x000e6e0008000800 */
[----:B------:R-:W0:Y:S02]  /*0040*/  LDC R20, c[0x0][0x360] ;  /* 0x0000d800ff147b82 */ /* 0x000e240000000800 */
[----:B0-----:R-:W-:-:S05]  /*0050*/  IMAD R21, R20, UR4, R21 ;  /* 0x0000000414157c24 */ /* 0x001fca000f8e0215 */
[----:B-1----:R-:W-:-:S13]  /*0060*/  ISETP.GE.AND P0, PT, R21, UR5, PT ;  /* 0x0000000515007c0c */ /* 0x002fda000bf06270 */
[----:B------:R-:W-:Y:S05]  /*0070*/  @P0 EXIT ;  /* 0x000000000000094d */ /* 0x000fea0003800000 */
[----:B------:R-:W0:Y:S01]  /*0080*/  LDC.64 R2, c[0x0][0x3a0] ;  /* 0x0000e800ff027b82 */ /* 0x000e220000000a00 */
[----:B------:R-:W1:Y:S01]  /*0090*/  LDCU UR4, c[0x0][0x370] ;  /* 0x00006e00ff0477ac */ /* 0x000e620008000800 */
[----:B------:R-:W2:Y:S01]  /*00a0*/  LDCU.64 UR8, c[0x0][0x358] ;  /* 0x00006b00ff0877ac */ /* 0x000ea20008000a00 */
[----:B-1----:R-:W-:Y:S01]  /*00b0*/  IMAD R20, R20, UR4, RZ ;  /* 0x0000000414147c24 */ /* 0x002fe2000f8e02ff */
[C---:B0-----:R-:W-:Y:S01]  /*00c0*/  ISETP.GE.AND P0, PT, R3.reuse, 0x1, PT ;  /* 0x000000010300780c */ /* 0x041fe20003f06270 */
[----:B------:R-:W-:-:S12]  /*00d0*/  IMAD R19, R3, R2, RZ ;  /* 0x0000000203137224 */ /* 0x000fd800078e02ff */
[----:B--2---:R-:W-:Y:S05]  /*00e0*/  @!P0 BRA `(.L_x_0) ;  /* 0x0000002400f88947 */ /* 0x004fea0003800000 */
[----:B------:R-:W0:Y:S01]  /*00f0*/  LDC R7, c[0x0][0x3a8] ;  /* 0x0000ea00ff077b82 */ /* 0x000e220000000800 */
[----:B------:R-:W1:Y:S01]  /*0100*/  LDCU.64 UR6, c[0x0][0x3d8] ;  /* 0x00007b00ff0677ac */ /* 0x000e620008000a00 */
[----:B------:R-:W-:Y:S02]  /*0110*/  SHF.R.U32.HI R18, RZ, 0x1, R3 ;  /* 0x00000001ff127819 */ /* 0x000fe40000011603 */
[C---:B------:R-:W-:Y:S02]  /*0120*/  LOP3.LUT R13, R2.reuse, 0x3, RZ, 0xc0, !PT ;  /* 0x00000003020d7812 */ /* 0x040fe400078ec0ff */
[----:B------:R-:W-:Y:S02]  /*0130*/  LOP3.LUT R12, R2, 0x7ffffffc, RZ, 0xc0, !PT ;  /* 0x7ffffffc020c7812 */ /* 0x000fe400078ec0ff */
[----:B------:R-:W-:Y:S01]  /*0140*/  SHF.R.U32.HI R11, RZ, 0x1, R2 ;  /* 0x00000001ff0b7819 */ /* 0x000fe20000011602 */
[----:B-1----:R-:W-:-:S04]  /*0150*/  UIADD3 UR5, UP0, UPT, UR6, 0x10, URZ ;  /* 0x0000001006057890 */ /* 0x002fc8000ff1e0ff */
[----:B------:R-:W-:Y:S01]  /*0160*/  UIADD3.X UR6, UPT, UPT, URZ, UR7, URZ, UP0, !UPT ;  /* 0x00000007ff067290 */ /* 0x000fe200087fe4ff */
[C---:B0-----:R-:W-:Y:S01]  /*0170*/  VIADD R10, R7.reuse, 0xffffffff ;  /* 0xffffffff070a7836 */ /* 0x041fe20000000000 */
[C---:B------:R-:W-:Y:S02]  /*0180*/  LOP3.LUT R9, R7.reuse, 0x7, RZ, 0xc0, !PT ;  /* 0x0000000707097812 */ /* 0x040fe400078ec0ff */
[C---:B------:R-:W-:Y:S02]  /*0190*/  LOP3.LUT R8, R7.reuse, 0x3, RZ, 0xc0, !PT ;  /* 0x0000000307087812 */ /* 0x040fe400078ec0ff */
[----:B------:R-:W-:-:S07]  /*01a0*/  LOP3.LUT R7, R7, 0x7ffffff0, RZ, 0xc0, !PT ;  /* 0x7ffffff007077812 */ /* 0x000fce00078ec0ff */
.L_x_36:
[----:B------:R-:W0:Y:S08]  /*01b0*/  LDC.64 R2, c[0x0][0x3c8] ;  /* 0x0000f200ff027b82 */ /* 0x000e300000000a00 */
[----:B---34-:R-:W1:Y:S01]  /*01c0*/  LDC R16, c[0x0][0x384] ;  /* 0x0000e100ff107b82 */ /* 0x018e620000000800 */
[----:B------:R-:W-:Y:S01]  /*01d0*/  IABS R22, R21 ;  /* 0x0000001500167213 */ /* 0x000fe20000000000 */
[----:B------:R-:W2:Y:S01]  /*01e0*/  LDCU.64 UR10, c[0x0][0x388] ;  /* 0x00007100ff0a77ac */ /* 0x000ea20008000a00 */
[----:B------:R-:W3:Y:S01]  /*01f0*/  LDCU UR4, c[0x0][0x3a8] ;  /* 0x00007500ff0477ac */ /* 0x000ee20008000800 */
[----:B0-----:R-:W4:Y:S04]  /*0200*/  LDG.E R6, desc[UR8][R2.64+0x14] ;  /* 0x0000140802067981 */ /* 0x001f28000c1e1900 */
[----:B------:R-:W5:Y:S01]  /*0210*/  LDG.E R0, desc[UR8][R2.64+0x8] ;  /* 0x0000080802007981 */ /* 0x000f62000c1e1900 */
[----:B-1----:R-:W-:-:S03]  /*0220*/  IABS R14, R16 ;  /* 0x00000010000e7213 */ /* 0x002fc60000000000 */
[----:B------:R-:W3:Y:S01]  /*0230*/  LDG.E R27, desc[UR8][R2.64+0x28] ;  /* 0x00002808021b7981 */ /* 0x000ee2000c1e1900 */
[----:B------:R-:W0:Y:S08]  /*0240*/  I2F.RP R15, R14 ;  /* 0x0000000e000f7306 */ /* 0x000e300000209400 */
[----:B0-----:R-:W0:Y:S02]  /*0250*/  MUFU.RCP R15, R15 ;  /* 0x0000000f000f7308 */ /* 0x001e240000001000 */
[----:B0-----:R-:W-:-:S06]  /*0260*/  VIADD R4, R15, 0xffffffe ;  /* 0x0ffffffe0f047836 */ /* 0x001fcc0000000000 */
[----:B------:R0:W1:Y:S02]  /*0270*/  F2I.FTZ.U32.TRUNC.NTZ R5, R4 ;  /* 0x0000000400057305 */ /* 0x000064000021f000 */
[----:B0-----:R-:W-:Y:S02]  /*0280*/  IMAD.MOV.U32 R4, RZ, RZ, RZ ;  /* 0x000000ffff047224 */ /* 0x001fe400078e00ff */
[----:B-1----:R-:W-:-:S04]  /*0290*/  IMAD.MOV R17, RZ, RZ, -R5 ;  /* 0x000000ffff117224 */ /* 0x002fc800078e0a05 */
[----:B------:R-:W-:-:S04]  /*02a0*/  IMAD R17, R17, R14, RZ ;  /* 0x0000000e11117224 */ /* 0x000fc800078e02ff */
[----:B------:R-:W-:Y:S01]  /*02b0*/  IMAD.HI.U32 R5, R5, R17, R4 ;  /* 0x0000001105057227 */ /* 0x000fe200078e0004 */
[----:B------:R-:W-:-:S04]  /*02c0*/  LOP3.LUT R4, R21, R16, RZ, 0x3c, !PT ;  /* 0x0000001015047212 */ /* 0x000fc800078e3cff */
[----:B------:R-:W-:Y:S01]  /*02d0*/  ISETP.GE.AND P2, PT, R4, RZ, PT ;  /* 0x000000ff0400720c */ /* 0x000fe20003f46270 */
[----:B------:R-:W-:-:S04]  /*02e0*/  IMAD.HI.U32 R17, R5, R22, RZ ;  /* 0x0000001605117227 */ /* 0x000fc800078e00ff */
[----:B------:R-:W-:-:S04]  /*02f0*/  IMAD.MOV R15, RZ, RZ, -R17 ;  /* 0x000000ffff0f7224 */ /* 0x000fc800078e0a11 */
[C---:B------:R-:W-:Y:S02]  /*0300*/  IMAD R15, R14.reuse, R15, R22 ;  /* 0x0000000f0e0f7224 */ /* 0x040fe400078e0216 */
[----:B------:R-:W3:Y:S03]  /*0310*/  LDG.E R22, desc[UR8][R2.64+0x20] ;  /* 0x0000200802167981 */ /* 0x000ee6000c1e1900 */
[----:B------:R-:W-:-:S13]  /*0320*/  ISETP.GT.U32.AND P1, PT, R14, R15, PT ;  /* 0x0000000f0e00720c */ /* 0x000fda0003f24070 */
[----:B------:R-:W-:Y:S02]  /*0330*/  @!P1 IMAD.IADD R15, R15, 0x1, -R14 ;  /* 0x000000010f0f9824 */ /* 0x000fe400078e0a0e */
[----:B------:R-:W-:-:S03]  /*0340*/  @!P1 VIADD R17, R17, 0x1 ;  /* 0x0000000111119836 */ /* 0x000fc60000000000 */
[----:B------:R-:W-:-:S13]  /*0350*/  ISETP.GE.U32.AND P0, PT, R15, R14, PT ;  /* 0x0000000e0f00720c */ /* 0x000fda0003f06070 */
[----:B------:R-:W-:Y:S01]  /*0360*/  @P0 VIADD R17, R17, 0x1 ;  /* 0x0000000111110836 */ /* 0x000fe20000000000 */
[----:B------:R-:W-:-:S04]  /*0370*/  ISETP.NE.AND P0, PT, R16, RZ, PT ;  /* 0x000000ff1000720c */ /* 0x000fc80003f05270 */
[----:B------:R-:W-:Y:S02]  /*0380*/  MOV R4, R17 ;  /* 0x0000001100047202 */ /* 0x000fe40000000f00 */
[----:B------:R-:W-:-:S03]  /*0390*/  LOP3.LUT R17, RZ, R16, RZ, 0x33, !PT ;  /* 0x00000010ff117212 */ /* 0x000fc600078e33ff */
[----:B------:R-:W-:-:S05]  /*03a0*/  @!P2 IMAD.MOV R4, RZ, RZ, -R4 ;  /* 0x000000ffff04a224 */ /* 0x000fca00078e0a04 */
[----:B------:R-:W-:-:S04]  /*03b0*/  SEL R23, R17, R4, !P0 ;  /* 0x0000000411177207 */ /* 0x000fc80004000000 */
[----:B------:R-:W-:-:S05]  /*03c0*/  IABS R15, R23 ;  /* 0x00000017000f7213 */ /* 0x000fca0000000000 */
[----:B------:R-:W-:-:S04]  /*03d0*/  IMAD.HI.U32 R5, R5, R15, RZ ;  /* 0x0000000f05057227 */ /* 0x000fc800078e00ff */
[----:B------:R-:W-:-:S04]  /*03e0*/  IMAD.MOV R4, RZ, RZ, -R5 ;  /* 0x000000ffff047224 */ /* 0x000fc800078e0a05 */
[----:B------:R-:W-:Y:S01]  /*03f0*/  IMAD R15, R14, R4, R15 ;  /* 0x000000040e0f7224 */ /* 0x000fe200078e020f */
[----:B------:R-:W-:-:S04]  /*0400*/  LOP3.LUT R4, R23, R16, RZ, 0x3c, !PT ;  /* 0x0000001017047212 */ /* 0x000fc800078e3cff */
[----:B------:R-:W-:Y:S02]  /*0410*/  ISETP.GT.U32.AND P2, PT, R14, R15, PT ;  /* 0x0000000f0e00720c */ /* 0x000fe40003f44070 */
[----:B------:R-:W-:-:S11]  /*0420*/  ISETP.GE.AND P3, PT, R4, RZ, PT ;  /* 0x000000ff0400720c */ /* 0x000fd60003f66270 */
[----:B------:R-:W-:Y:S02]  /*0430*/  @!P2 IMAD.IADD R15, R15, 0x1, -R14 ;  /* 0x000000010f0fa824 */ /* 0x000fe400078e0a0e */
[----:B------:R-:W-:-:S03]  /*0440*/  @!P2 VIADD R5, R5, 0x1 ;  /* 0x000000010505a836 */ /* 0x000fc60000000000 */
[----:B------:R-:W-:Y:S02]  /*0450*/  ISETP.GE.U32.AND P1, PT, R15, R14, PT ;  /* 0x0000000e0f00720c */ /* 0x000fe40003f26070 */
[----:B------:R-:W0:Y:S11]  /*0460*/  LDC.64 R14, c[0x0][0x398] ;  /* 0x0000e600ff0e7b82 */ /* 0x000e360000000a00 */
[----:B------:R-:W-:-:S04]  /*0470*/  @P1 VIADD R5, R5, 0x1 ;  /* 0x0000000105051836 */ /* 0x000fc80000000000 */
[----:B------:R-:W-:Y:S02]  /*0480*/  IMAD.MOV.U32 R24, RZ, RZ, R5 ;  /* 0x000000ffff187224 */ /* 0x000fe400078e0005 */
[----:B------:R-:W0:Y:S02]  /*0490*/  LDC.64 R4, c[0x0][0x390] ;  /* 0x0000e400ff047b82 */ /* 0x000e240000000a00 */
[----:B------:R-:W-:Y:S02]  /*04a0*/  @!P3 IMAD.MOV R24, RZ, RZ, -R24 ;  /* 0x000000ffff18b224 */ /* 0x000fe400078e0a18 */
[----:B------:R-:W-:-:S03]  /*04b0*/  IMAD.MOV R25, RZ, RZ, -R23 ;  /* 0x000000ffff197224 */ /* 0x000fc600078e0a17 */
[----:B------:R-:W-:Y:S01]  /*04c0*/  SEL R24, R17, R24, !P0 ;  /* 0x0000001811187207 */ /* 0x000fe20004000000 */
[----:B------:R-:W-:Y:S01]  /*04d0*/  IMAD R26, R16, R25, R21 ;  /* 0x00000019101a7224 */ /* 0x000fe200078e0215 */
[----:B------:R-:W3:Y:S02]  /*04e0*/  LDG.E R17, desc[UR8][R2.64+0x2c] ;  /* 0x00002c0802117981 */ /* 0x000ee4000c1e1900 */
[----:B------:R-:W-:Y:S02]  /*04f0*/  IADD3 R25, PT, PT, -R24, RZ, RZ ;  /* 0x000000ff18197210 */ /* 0x000fe40007ffe1ff */
[----:B------:R-:W-:-:S03]  /*0500*/  I2FP.F32.S32 R26, R26 ;  /* 0x0000001a001a7245 */ /* 0x000fc60000201400 */
[----:B------:R-:W-:Y:S02]  /*0510*/  IMAD R23, R16, R25, R23 ;  /* 0x0000001910177224 */ /* 0x000fe400078e0217 */
[----:B------:R-:W3:Y:S01]  /*0520*/  LDG.E R16, desc[UR8][R2.64] ;  /* 0x0000000802107981 */ /* 0x000ee2000c1e1900 */
[----:B------:R-:W-:Y:S02]  /*0530*/  I2FP.F32.S32 R24, R24 ;  /* 0x0000001800187245 */ /* 0x000fe40000201400 */
[----:B------:R-:W-:Y:S01]  /*0540*/  I2FP.F32.S32 R23, R23 ;  /* 0x0000001700177245 */ /* 0x000fe20000201400 */
[----:B0-----:R-:W-:Y:S02]  /*0550*/  FFMA R15, R26, R4, R15 ;  /* 0x000000041a0f7223 */ /* 0x001fe4000000000f */
[----:B------:R-:W3:Y:S01]  /*0560*/  LDG.E R4, desc[UR8][R2.64+0xc] ;  /* 0x00000c0802047981 */ /* 0x000ee2000c1e1900 */
[----:B--2---:R-:W-:-:S03]  /*0570*/  FFMA R5, R24, UR10, R5 ;  /* 0x0000000a18057c23 */ /* 0x004fc60008000005 */
[----:B------:R-:W2:Y:S01]  /*0580*/  LDG.E R24, desc[UR8][R2.64+0x18] ;  /* 0x0000180802187981 */ /* 0x000ea2000c1e1900 */
[----:B------:R-:W-:-:S03]  /*0590*/  FFMA R25, R23, UR11, R14 ;  /* 0x0000000b17197c23 */ /* 0x000fc6000800000e */
[----:B------:R-:W2:Y:S04]  /*05a0*/  LDG.E R23, desc[UR8][R2.64+0x24] ;  /* 0x0000240802177981 */ /* 0x000ea8000c1e1900 */
[----:B------:R-:W2:Y:S01]  /*05b0*/  LDG.E R14, desc[UR8][R2.64+0x10] ;  /* 0x00001008020e7981 */ /* 0x000ea2000c1e1900 */
[----:B----4-:R-:W-:-:S03]  /*05c0*/  FMUL R26, R25, R6 ;  /* 0x00000006191a7220 */ /* 0x010fc60000400000 */
[----:B------:R-:W4:Y:S01]  /*05d0*/  LDG.E R6, desc[UR8][R2.64+0x4] ;  /* 0x0000040802067981 */ /* 0x000f22000c1e1900 */
[----:B-----5:R-:W-:-:S03]  /*05e0*/  FFMA R0, R5, R0, R26 ;  /* 0x0000000005007223 */ /* 0x020fc6000000001a */
[----:B------:R0:W5:Y:S01]  /*05f0*/  LDG.E R26, desc[UR8][R2.64+0x1c] ;  /* 0x00001c08021a7981 */ /* 0x000162000c1e1900 */
[----:B---3--:R-:W-:Y:S01]  /*0600*/  ISETP.LT.AND P3, PT, RZ, UR4, PT ;  /* 0x00000004ff007c0c */ /* 0x008fe2000bf61270 */
[----:B------:R-:W-:Y:S01]  /*0610*/  BSSY.RECONVERGENT B0, `(.L_x_1) ;  /* 0x0000017000007945 */ /* 0x000fe20003800200 */
[----:B------:R-:W-:-:S04]  /*0620*/  FFMA R0, R15, R22, R0 ;  /* 0x000000160f007223 */ /* 0x000fc80000000000 */
[----:B------:R-:W-:-:S04]  /*0630*/  FADD R17, R0, R17 ;  /* 0x0000001100117221 */ /* 0x000fc80000000000 */
[----:B------:R-:W1:Y:S01]  /*0640*/  MUFU.RCP R22, R17 ;  /* 0x0000001100167308 */ /* 0x000e620000001000 */
[----:B------:R-:W-:-:S04]  /*0650*/  FMUL R16, R5, R16 ;  /* 0x0000001005107220 */ /* 0x000fc80000400000 */
[----:B------:R-:W-:-:S04]  /*0660*/  FFMA R4, R25, R4, R16 ;  /* 0x0000000419047223 */ /* 0x000fc80000000010 */
[----:B--2---:R-:W-:-:S04]  /*0670*/  FFMA R0, R15, R24, R4 ;  /* 0x000000180f007223 */ /* 0x004fc80000000004 */
[----:B------:R-:W-:Y:S01]  /*0680*/  FADD R0, R0, R23 ;  /* 0x0000001700007221 */ /* 0x000fe20000000000 */
[----:B-1----:R-:W-:-:S03]  /*0690*/  FFMA R29, -R17, R22, 1 ;  /* 0x3f800000111d7423 */ /* 0x002fc60000000116 */
[----:B------:R-:W1:Y:S01]  /*06a0*/  FCHK P0, R0, R17 ;  /* 0x0000001100007302 */ /* 0x000e620000000000 */
[----:B------:R-:W-:Y:S01]  /*06b0*/  FMUL R14, R25, R14 ;  /* 0x0000000e190e7220 */ /* 0x000fe20000400000 */
[----:B------:R-:W-:-:S04]  /*06c0*/  FFMA R29, R22, R29, R22 ;  /* 0x0000001d161d7223 */ /* 0x000fc80000000016 */
[----:B------:R-:W-:-:S04]  /*06d0*/  FFMA R4, R0, R29, RZ ;  /* 0x0000001d00047223 */ /* 0x000fc800000000ff */
[----:B0-----:R-:W-:Y:S01]  /*06e0*/  FFMA R3, -R17, R4, R0 ;  /* 0x0000000411037223 */ /* 0x001fe20000000100 */
[----:B----4-:R-:W-:-:S04]  /*06f0*/  FFMA R6, R5, R6, R14 ;  /* 0x0000000605067223 */ /* 0x010fc8000000000e */
[----:B-----5:R-:W-:Y:S01]  /*0700*/  FFMA R2, R15, R26, R6 ;  /* 0x0000001a0f027223 */ /* 0x020fe20000000006 */
[----:B------:R-:W-:-:S03]  /*0710*/  FFMA R5, R29, R3, R4 ;  /* 0x000000031d057223 */ /* 0x000fc60000000004 */
[----:B------:R-:W-:Y:S01]  /*0720*/  FADD R2, R2, R27 ;  /* 0x0000001b02027221 */ /* 0x000fe20000000000 */
[----:B-1----:R-:W-:Y:S06]  /*0730*/  @!P0 BRA `(.L_x_2) ;  /* 0x0000000000108947 */ /* 0x002fec0003800000 */
[----:B------:R-:W-:Y:S01]  /*0740*/  IMAD.MOV.U32 R3, RZ, RZ, R17 ;  /* 0x000000ffff037224 */ /* 0x000fe200078e0011 */
[----:B------:R-:W-:-:S07]  /*0750*/  MOV R14, 0x770 ;  /* 0x00000770000e7802 */ /* 0x000fce0000000f00 */
[----:B------:R-:W-:Y:S05]  /*0760*/  CALL.REL.NOINC `($__internal_0_$__cuda_sm3x_div_rn_noftz_f32_slowpath) ;  /* 0x0000003400e47944 */ /* 0x000fea0003c00000 */
[----:B------:R-:W-:-:S07]  /*0770*/  IMAD.MOV.U32 R5, RZ, RZ, R0 ;  /* 0x000000ffff057224 */ /* 0x000fce00078e0000 */
.L_x_2:
[----:B------:R-:W-:Y:S05]  /*0780*/  BSYNC.RECONVERGENT B0 ;  /* 0x0000000000007941 */ /* 0x000fea0003800200 */
.L_x_1:
[----:B------:R-:W0:Y:S01]  /*0790*/  MUFU.RCP R0, R17 ;  /* 0x0000001100007308 */ /* 0x000e220000001000 */
[----:B------:R-:W-:Y:S07]  /*07a0*/  BSSY.RECONVERGENT B0, `(.L_x_3) ;  /* 0x000000d000007945 */ /* 0x000fee0003800200 */
[----:B------:R-:W1:Y:S08]  /*07b0*/  FCHK P0, R2, R17 ;  /* 0x0000001102007302 */ /* 0x000e700000000000 */
[----:B------:R-:W2:Y:S01]  /*07c0*/  F2I.TRUNC.NTZ R5, R5 ;  /* 0x0000000500057305 */ /* 0x000ea2000020f100 */
[----:B0-----:R-:W-:-:S04]  /*07d0*/  FFMA R3, -R17, R0, 1 ;  /* 0x3f80000011037423 */ /* 0x001fc80000000100 */
[----:B------:R-:W-:-:S04]  /*07e0*/  FFMA R15, R0, R3, R0 ;  /* 0x00000003000f7223 */ /* 0x000fc80000000000 */
[----:B------:R-:W-:-:S04]  /*07f0*/  FFMA R0, R2, R15, RZ ;  /* 0x0000000f02007223 */ /* 0x000fc800000000ff */
[----:B------:R-:W-:-:S04]  /*0800*/  FFMA R3, -R17, R0, R2 ;  /* 0x0000000011037223 */ /* 0x000fc80000000102 */
[----:B------:R-:W-:Y:S01]  /*0810*/  FFMA R0, R15, R3, R0 ;  /* 0x000000030f007223 */ /* 0x000fe20000000000 */
[----:B-12---:R-:W-:Y:S06]  /*0820*/  @!P0 BRA `(.L_x_4) ;  /* 0x0000000000108947 */ /* 0x006fec0003800000 */
[----:B------:R-:W-:Y:S01]  /*0830*/  IMAD.MOV.U32 R0, RZ, RZ, R2 ;  /* 0x000000ffff007224 */ /* 0x000fe200078e0002 */
[----:B------:R-:W-:Y:S01]  /*0840*/  MOV R14, 0x870 ;  /* 0x00000870000e7802 */ /* 0x000fe20000000f00 */
[----:B------:R-:W-:-:S07]  /*0850*/  IMAD.MOV.U32 R3, RZ, RZ, R17 ;  /* 0x000000ffff037224 */ /* 0x000fce00078e0011 */
[----:B------:R-:W-:Y:S05]  /*0860*/  CALL.REL.NOINC `($__internal_0_$__cuda_sm3x_div_rn_noftz_f32_slowpath) ;  /* 0x0000003400a47944 */ /* 0x000fea0003c00000 */
.L_x_4:
[----:B------:R-:W-:Y:S05]  /*0870*/  BSYNC.RECONVERGENT B0 ;  /* 0x0000000000007941 */ /* 0x000fea0003800200 */
.L_x_3:
[----:B------:R-:W-:Y:S05]  /*0880*/  @!P3 BRA `(.L_x_5) ;  /* 0x0000000000ccb947 */ /* 0x000fea0003800000 */
[----:B------:R-:W0:Y:S01]  /*0890*/  LDC R6, c[0x0][0x3a8] ;  /* 0x0000ea00ff067b82 */ /* 0x000e220000000800 */
[----:B------:R-:W-:Y:S01]  /*08a0*/  ISETP.GE.U32.AND P0, PT, R10, 0x7, PT ;  /* 0x000000070a00780c */ /* 0x000fe20003f06070 */
[----:B------:R-:W-:Y:S02]  /*08b0*/  IMAD.MOV.U32 R17, RZ, RZ, RZ ;  /* 0x000000ffff117224 */ /* 0x000fe400078e00ff */
[----:B0-----:R-:W-:-:S10]  /*08c0*/  IMAD R4, R21, R6, RZ ;  /* 0x0000000615047224 */ /* 0x001fd400078e02ff */
[----:B------:R-:W-:Y:S05]  /*08d0*/  @!P0 BRA `(.L_x_6) ;  /* 0x00000000004c8947 */ /* 0x000fea0003800000 */
[----:B------:R-:W0:Y:S01]  /*08e0*/  LDC R2, c[0x0][0x3a8] ;  /* 0x0000ea00ff027b82 */ /* 0x000e220000000800 */
[----:B------:R-:W-:Y:S01]  /*08f0*/  IMAD.MOV.U32 R15, RZ, RZ, R4 ;  /* 0x000000ffff0f7224 */ /* 0x000fe200078e0004 */
[----:B0-----:R-:W-:-:S05]  /*0900*/  LOP3.LUT R17, R2, 0x7ffffff8, RZ, 0xc0, !PT ;  /* 0x7ffffff802117812 */ /* 0x001fca00078ec0ff */
[----:B------:R-:W-:-:S07]  /*0910*/  IMAD.MOV R14, RZ, RZ, -R17 ;  /* 0x000000ffff0e7224 */ /* 0x000fce00078e0a11 */
.L_x_7:
[----:B0-----:R-:W-:Y:S01]  /*0920*/  MOV R3, UR6 ;  /* 0x0000000600037c02 */ /* 0x001fe20008000f00 */
[----:B------:R-:W-:Y:S02]  /*0930*/  IMAD.U32 R2, RZ, RZ, UR5 ;  /* 0x00000005ff027e24 */ /* 0x000fe4000f8e00ff */
[----:B------:R-:W-:Y:S02]  /*0940*/  VIADD R14, R14, 0x8 ;  /* 0x000000080e0e7836 */ /* 0x000fe40000000000 */
[----:B------:R-:W-:-:S03]  /*0950*/  IMAD.WIDE R2, R15, 0x4, R2 ;  /* 0x000000040f027825 */ /* 0x000fc600078e0202 */
[----:B------:R-:W-:Y:S01]  /*0960*/  ISETP.NE.AND P0, PT, R14, RZ, PT ;  /* 0x000000ff0e00720c */ /* 0x000fe20003f05270 */
[----:B------:R-:W-:Y:S01]  /*0970*/  VIADD R15, R15, 0x8 ;  /* 0x000000080f0f7836 */ /* 0x000fe20000000000 */
[----:B------:R0:W-:Y:S04]  /*0980*/  STG.E desc[UR8][R2.64+-0x10], RZ ;  /* 0xfffff0ff02007986 */ /* 0x0001e8000c101908 */
[----:B------:R0:W-:Y:S04]  /*0990*/  STG.E desc[UR8][R2.64+-0xc], RZ ;  /* 0xfffff4ff02007986 */ /* 0x0001e8000c101908 */
[----:B------:R0:W-:Y:S04]  /*09a0*/  STG.E desc[UR8][R2.64+-0x8], RZ ;  /* 0xfffff8ff02007986 */ /* 0x0001e8000c101908 */
[----:B------:R0:W-:Y:S04]  /*09b0*/  STG.E desc[UR8][R2.64+-0x4], RZ ;  /* 0xfffffcff02007986 */ /* 0x0001e8000c101908 */
[----:B------:R0:W-:Y:S04]  /*09c0*/  STG.E desc[UR8][R2.64], RZ ;  /* 0x000000ff02007986 */ /* 0x0001e8000c101908 */
[----:B------:R0:W-:Y:S04]  /*09d0*/  STG.E desc[UR8][R2.64+0x4], RZ ;  /* 0x000004ff02007986 */ /* 0x0001e8000c101908 */
[----:B------:R0:W-:Y:S04]  /*09e0*/  STG.E desc[UR8][R2.64+0x8], RZ ;  /* 0x000008ff02007986 */ /* 0x0001e8000c101908 */
[----:B------:R0:W-:Y:S01]  /*09f0*/  STG.E desc[UR8][R2.64+0xc], RZ ;  /* 0x00000cff02007986 */ /* 0x0001e2000c101908 */
[----:B------:R-:W-:Y:S05]  /*0a00*/  @P0 BRA `(.L_x_7) ;  /* 0xfffffffc00c40947 */ /* 0x000fea000383ffff */
.L_x_6:
[----:B------:R-:W-:-:S13]  /*0a10*/  ISETP.NE.AND P0, PT, R9, RZ, PT ;  /* 0x000000ff0900720c */ /* 0x000fda0003f05270 */
[----:B------:R-:W-:Y:S05]  /*0a20*/  @!P0 BRA `(.L_x_5) ;  /* 0x0000000000648947 */ /* 0x000fea0003800000 */
[----:B0-----:R-:W-:Y:S01]  /*0a30*/  VIADD R2, R9, 0xffffffff ;  /* 0xffffffff09027836 */ /* 0x001fe20000000000 */
[----:B------:R-:W-:-:S04]  /*0a40*/  ISETP.NE.AND P1, PT, R8, RZ, PT ;  /* 0x000000ff0800720c */ /* 0x000fc80003f25270 */
[----:B------:R-:W-:-:S13]  /*0a50*/  ISETP.GE.U32.AND P0, PT, R2, 0x3, PT ;  /* 0x000000030200780c */ /* 0x000fda0003f06070 */
[----:B------:R-:W-:Y:S05]  /*0a60*/  @!P0 BRA `(.L_x_8) ;  /* 0x0000000000208947 */ /* 0x000fea0003800000 */
[----:B------:R-:W0:Y:S01]  /*0a70*/  LDC.64 R2, c[0x0][0x3d8] ;  /* 0x0000f600ff027b82 */ /* 0x000e220000000a00 */
[----:B------:R-:W-:Y:S02]  /*0a80*/  IMAD.IADD R15, R4, 0x1, R17 ;  /* 0x00000001040f7824 */ /* 0x000fe400078e0211 */
[----:B------:R-:W-:Y:S02]  /*0a90*/  VIADD R17, R17, 0x4 ;  /* 0x0000000411117836 */ /* 0x000fe40000000000 */
[----:B0-----:R-:W-:-:S05]  /*0aa0*/  IMAD.WIDE R2, R15, 0x4, R2 ;  /* 0x000000040f027825 */ /* 0x001fca00078e0202 */
[----:B------:R0:W-:Y:S04]  /*0ab0*/  STG.E desc[UR8][R2.64], RZ ;  /* 0x000000ff02007986 */ /* 0x0001e8000c101908 */
[----:B------:R0:W-:Y:S04]  /*0ac0*/  STG.E desc[UR8][R2.64+0x4], RZ ;  /* 0x000004ff02007986 */ /* 0x0001e8000c101908 */
[----:B------:R0:W-:Y:S04]  /*0ad0*/  STG.E desc[UR8][R2.64+0x8], RZ ;  /* 0x000008ff02007986 */ /* 0x0001e8000c101908 */
[----:B------:R0:W-:Y:S02]  /*0ae0*/  STG.E desc[UR8][R2.64+0xc], RZ ;  /* 0x00000cff02007986 */ /* 0x0001e4000c101908 */
.L_x_8:
[----:B------:R-:W-:Y:S05]  /*0af0*/  @!P1 BRA `(.L_x_5) ;  /* 0x0000000000309947 */ /* 0x000fea0003800000 */
[----:B------:R-:W-:Y:S02]  /*0b00*/  ISETP.NE.AND P0, PT, R8, 0x1, PT ;  /* 0x000000010800780c */ /* 0x000fe40003f05270 */
[----:B------:R-:W-:-:S11]  /*0b10*/  LOP3.LUT P1, RZ, R6, 0x1, RZ, 0xc0, !PT ;  /* 0x0000000106ff7812 */ /* 0x000fd6000782c0ff */
[----:B------:R-:W1:Y:S01]  /*0b20*/  @P0 LDC.64 R14, c[0x0][0x3d8] ;  /* 0x0000f600ff0e0b82 */ /* 0x000e620000000a00 */
[----:B------:R-:W-:Y:S02]  /*0b30*/  @P0 IMAD.IADD R23, R4, 0x1, R17 ;  /* 0x0000000104170824 */ /* 0x000fe400078e0211 */
[----:B------:R-:W-:-:S04]  /*0b40*/  @P0 VIADD R17, R17, 0x2 ;  /* 0x0000000211110836 */ /* 0x000fc80000000000 */
[----:B------:R-:W-:Y:S01]  /*0b50*/  @P1 IMAD.IADD R17, R4, 0x1, R17 ;  /* 0x0000000104111824 */ /* 0x000fe200078e0211 */
[----:B0-----:R-:W0:Y:S01]  /*0b60*/  @P1 LDC.64 R2, c[0x0][0x3d8] ;  /* 0x0000f600ff021b82 */ /* 0x001e220000000a00 */
[----:B-1----:R-:W-:-:S05]  /*0b70*/  @P0 IMAD.WIDE R14, R23, 0x4, R14 ;  /* 0x00000004170e0825 */ /* 0x002fca00078e020e */
[----:B------:R1:W-:Y:S01]  /*0b80*/  @P0 STG.E desc[UR8][R14.64], RZ ;  /* 0x000000ff0e000986 */ /* 0x0003e2000c101908 */
[----:B0-----:R-:W-:-:S03]  /*0b90*/  @P1 IMAD.WIDE R2, R17, 0x4, R2 ;  /* 0x0000000411021825 */ /* 0x001fc600078e0202 */
[----:B------:R1:W-:Y:S04]  /*0ba0*/  @P0 STG.E desc[UR8][R14.64+0x4], RZ ;  /* 0x000004ff0e000986 */ /* 0x0003e8000c101908 */
[----:B------:R1:W-:Y:S02]  /*0bb0*/  @P1 STG.E desc[UR8][R2.64], RZ ;  /* 0x000000ff02001986 */ /* 0x0003e4000c101908 */
.L_x_5:
[----:B------:R-:W-:-:S13]  /*0bc0*/  ISETP.GT.AND P0, PT, R19, RZ, PT ;  /* 0x000000ff1300720c */ /* 0x000fda0003f04270 */
[----:B------:R-:W-:Y:S05]  /*0bd0*/  @!P0 BRA `(.L_x_9) ;  /* 0x0000000000e08947 */ /* 0x000fea0003800000 */
[C---:B01----:R-:W-:Y:S01]  /*0be0*/  IADD3 R2, PT, PT, R19.reuse, -0x1, RZ ;  /* 0xffffffff13027810 */ /* 0x043fe20007ffe0ff */
[----:B------:R-:W-:Y:S02]  /*0bf0*/  IMAD R4, R19, R21, RZ ;  /* 0x0000001513047224 */ /* 0x000fe400078e02ff */
[----:B------:R-:W-:Y:S01]  /*0c00*/  IMAD.MOV.U32 R17, RZ, RZ, RZ ;  /* 0x000000ffff117224 */ /* 0x000fe200078e00ff */
[----:B------:R-:W-:-:S13]  /*0c10*/  ISETP.GE.U32.AND P0, PT, R2, 0x7, PT ;  /* 0x000000070200780c */ /* 0x000fda0003f06070 */
[----:B------:R-:W-:Y:S05]  /*0c20*/  @!P0 BRA `(.L_x_10) ;  /* 0x0000000000488947 */ /* 0x000fea0003800000 */
[----:B------:R-:W0:Y:S01]  /*0c30*/  LDC.64 R2, c[0x0][0x3d0] ;  /* 0x0000f400ff027b82 */ /* 0x000e220000000a00 */
[----:B------:R-:W-:Y:S01]  /*0c40*/  IMAD.MOV.U32 R17, RZ, RZ, -0x1 ;  /* 0xffffffffff117424 */ /* 0x000fe200078e00ff */
[----:B------:R-:W-:-:S06]  /*0c50*/  UMOV UR4, URZ ;  /* 0x000000ff00047c82 */ /* 0x000fcc0008000000 */
.L_x_11:
[----:B-1----:R-:W-:Y:S01]  /*0c60*/  VIADD R15, R4, UR4 ;  /* 0x00000004040f7c36 */ /* 0x002fe20008000000 */
[----:B------:R-:W-:Y:S01]  /*0c70*/  UIADD3 UR4, UPT, UPT, UR4, 0x8, URZ ;  /* 0x0000000804047890 */ /* 0x000fe2000fffe0ff */
[----:B------:R-:W-:Y:S02]  /*0c80*/  LOP3.LUT R6, R19, 0x7ffffff8, RZ, 0xc0, !PT ;  /* 0x7ffffff813067812 */ /* 0x000fe400078ec0ff */
[----:B0-----:R-:W-:-:S03]  /*0c90*/  IMAD.WIDE R14, R15, 0x4, R2 ;  /* 0x000000040f0e7825 */ /* 0x001fc600078e0202 */
[----:B------:R-:W-:Y:S02]  /*0ca0*/  ISETP.NE.AND P0, PT, R6, UR4, PT ;  /* 0x0000000406007c0c */ /* 0x000fe4000bf05270 */
[----:B------:R1:W-:Y:S04]  /*0cb0*/  STG.E desc[UR8][R14.64], R17 ;  /* 0x000000110e007986 */ /* 0x0003e8000c101908 */
[----:B------:R1:W-:Y:S04]  /*0cc0*/  STG.E desc[UR8][R14.64+0x4], R17 ;  /* 0x000004110e007986 */ /* 0x0003e8000c101908 */
[----:B------:R1:W-:Y:S04]  /*0cd0*/  STG.E desc[UR8][R14.64+0x8], R17 ;  /* 0x000008110e007986 */ /* 0x0003e8000c101908 */
[----:B------:R1:W-:Y:S04]  /*0ce0*/  STG.E desc[UR8][R14.64+0xc], R17 ;  /* 0x00000c110e007986 */ /* 0x0003e8000c101908 */
[----:B------:R1:W-:Y:S04]  /*0cf0*/  STG.E desc[UR8][R14.64+0x10], R17 ;  /* 0x000010110e007986 */ /* 0x0003e8000c101908 */
[----:B------:R1:W-:Y:S04]  /*0d00*/  STG.E desc[UR8][R14.64+0x14], R17 ;  /* 0x000014110e007986 */ /* 0x0003e8000c101908 */
[----:B------:R1:W-:Y:S04]  /*0d10*/  STG.E desc[UR8][R14.64+0x18], R17 ;  /* 0x000018110e007986 */ /* 0x0003e8000c101908 */
[----:B------:R1:W-:Y:S01]  /*0d20*/  STG.E desc[UR8][R14.64+0x1c], R17 ;  /* 0x00001c110e007986 */ /* 0x0003e2000c101908 */
[----:B------:R-:W-:Y:S05]  /*0d30*/  @P0 BRA `(.L_x_11) ;  /* 0xfffffffc00c80947 */ /* 0x000fea000383ffff */
[----:B-1----:R-:W-:-:S07]  /*0d40*/  IMAD.MOV.U32 R17, RZ, RZ, R6 ;  /* 0x000000ffff117224 */ /* 0x002fce00078e0006 */
.L_x_10:
[----:B------:R-:W-:-:S04]  /*0d50*/  LOP3.LUT R2, R19, 0x7, RZ, 0xc0, !PT ;  /* 0x0000000713027812 */ /* 0x000fc800078ec0ff */
[----:B------:R-:W-:-:S13]  /*0d60*/  ISETP.NE.AND P0, PT, R2, RZ, PT ;  /* 0x000000ff0200720c */ /* 0x000fda0003f05270 */
[----:B------:R-:W-:Y:S05]  /*0d70*/  @!P0 BRA `(.L_x_9) ;  /* 0x0000000000788947 */ /* 0x000fea0003800000 */
[----:B------:R-:W-:Y:S01]  /*0d80*/  VIADD R2, R2, 0xffffffff ;  /* 0xffffffff02027836 */ /* 0x000fe20000000000 */
[----:B------:R-:W-:-:S04]  /*0d90*/  LOP3.LUT R6, R19, 0x3, RZ, 0xc0, !PT ;  /* 0x0000000313067812 */ /* 0x000fc800078ec0ff */
[----:B------:R-:W-:Y:S02]  /*0da0*/  ISETP.GE.U32.AND P0, PT, R2, 0x3, PT ;  /* 0x000000030200780c */ /* 0x000fe40003f06070 */
[----:B------:R-:W-:-:S11]  /*0db0*/  ISETP.NE.AND P1, PT, R6, RZ, PT ;  /* 0x000000ff0600720c */ /* 0x000fd60003f25270 */
[----:B------:R-:W-:Y:S05]  /*0dc0*/  @!P0 BRA `(.L_x_12) ;  /* 0x0000000000248947 */ /* 0x000fea0003800000 */
[----:B------:R-:W0:Y:S01]  /*0dd0*/  LDC.64 R2, c[0x0][0x3d0] ;  /* 0x0000f400ff027b82 */ /* 0x000e220000000a00 */
[----:B------:R-:W-:Y:S02]  /*0de0*/  IMAD.IADD R15, R4, 0x1, R17 ;  /* 0x00000001040f7824 */ /* 0x000fe400078e0211 */
[----:B------:R-:W-:Y:S02]  /*0df0*/  IMAD.MOV.U32 R23, RZ, RZ, -0x1 ;  /* 0xffffffffff177424 */ /* 0x000fe400078e00ff */
[----:B------:R-:W-:Y:S02]  /*0e00*/  VIADD R17, R17, 0x4 ;  /* 0x0000000411117836 */ /* 0x000fe40000000000 */
[----:B0-----:R-:W-:-:S05]  /*0e10*/  IMAD.WIDE R2, R15, 0x4, R2 ;  /* 0x000000040f027825 */ /* 0x001fca00078e0202 */
[----:B------:R0:W-:Y:S04]  /*0e20*/  STG.E desc[UR8][R2.64], R23 ;  /* 0x0000001702007986 */ /* 0x0001e8000c101908 */
[----:B------:R0:W-:Y:S04]  /*0e30*/  STG.E desc[UR8][R2.64+0x4], R23 ;  /* 0x0000041702007986 */ /* 0x0001e8000c101908 */
[----:B------:R0:W-:Y:S04]  /*0e40*/  STG.E desc[UR8][R2.64+0x8], R23 ;  /* 0x0000081702007986 */ /* 0x0001e8000c101908 */
[----:B------:R0:W-:Y:S02]  /*0e50*/  STG.E desc[UR8][R2.64+0xc], R23 ;  /* 0x00000c1702007986 */ /* 0x0001e4000c101908 */
.L_x_12:
[----:B------:R-:W-:Y:S05]  /*0e60*/  @!P1 BRA `(.L_x_9) ;  /* 0x00000000003c9947 */ /* 0x000fea0003800000 */
[----:B------:R-:W-:Y:S02]  /*0e70*/  LOP3.LUT P1, RZ, R19, 0x1, RZ, 0xc0, !PT ;  /* 0x0000000113ff7812 */ /* 0x000fe4000782c0ff */
[----:B------:R-:W-:-:S11]  /*0e80*/  ISETP.NE.AND P0, PT, R6, 0x1, PT ;  /* 0x000000010600780c */ /* 0x000fd60003f05270 */
[----:B0-----:R-:W0:Y:S02]  /*0e90*/  @P1 LDC.64 R2, c[0x0][0x3d0] ;  /* 0x0000f400ff021b82 */ /* 0x001e240000000a00 */
[----:B------:R-:W-:Y:S05]  /*0ea0*/  @!P0 BRA `(.L_x_13) ;  /* 0x00000000001c8947 */ /* 0x000fea0003800000 */
[----:B------:R-:W1:Y:S01]  /*0eb0*/  LDC.64 R14, c[0x0][0x3d0] ;  /* 0x0000f400ff0e7b82 */ /* 0x000e620000000a00 */
[----:B------:R-:W-:Y:S01]  /*0ec0*/  IADD3 R23, PT, PT, R4, R17, RZ ;  /* 0x0000001104177210 */ /* 0x000fe20007ffe0ff */
[----:B------:R-:W-:Y:S02]  /*0ed0*/  IMAD.MOV.U32 R25, RZ, RZ, -0x1 ;  /* 0xffffffffff197424 */ /* 0x000fe400078e00ff */
[----:B------:R-:W-:Y:S02]  /*0ee0*/  VIADD R17, R17, 0x2 ;  /* 0x0000000211117836 */ /* 0x000fe40000000000 */
[----:B-1----:R-:W-:-:S05]  /*0ef0*/  IMAD.WIDE R14, R23, 0x4, R14 ;  /* 0x00000004170e7825 */ /* 0x002fca00078e020e */
[----:B------:R1:W-:Y:S04]  /*0f00*/  STG.E desc[UR8][R14.64], R25 ;  /* 0x000000190e007986 */ /* 0x0003e8000c101908 */
[----:B------:R1:W-:Y:S02]  /*0f10*/  STG.E desc[UR8][R14.64+0x4], R25 ;  /* 0x000004190e007986 */ /* 0x0003e4000c101908 */
.L_x_13:
[----:B------:R-:W-:Y:S02]  /*0f20*/  @P1 IMAD.IADD R17, R4, 0x1, R17 ;  /* 0x0000000104111824 */ /* 0x000fe400078e0211 */
[----:B-1----:R-:W-:Y:S02]  /*0f30*/  @P1 IMAD.MOV.U32 R15, RZ, RZ, -0x1 ;  /* 0xffffffffff0f1424 */ /* 0x002fe400078e00ff */
[----:B0-----:R-:W-:-:S05]  /*0f40*/  @P1 IMAD.WIDE R2, R17, 0x4, R2 ;  /* 0x0000000411021825 */ /* 0x001fca00078e0202 */
[----:B------:R2:W-:Y:S02]  /*0f50*/  @P1 STG.E desc[UR8][R2.64], R15 ;  /* 0x0000000f02001986 */ /* 0x0005e4000c101908 */
.L_x_9:
[----:B------:R-:W3:Y:S01]  /*0f60*/  F2I.TRUNC.NTZ R0, R0 ;  /* 0x0000000000007305 */ /* 0x000ee2000020f100 */
[----:B------:R-:W-:Y:S02]  /*0f70*/  IMAD.IADD R5, R5, 0x1, -R18 ;  /* 0x0000000105057824 */ /* 0x000fe400078e0a12 */
[----:B------:R-:W-:Y:S02]  /*0f80*/  IMAD R6, R19, R21, RZ ;  /* 0x0000001513067224 */ /* 0x000fe400078e02ff */
[----:B------:R-:W-:Y:S02]  /*0f90*/  IMAD.MOV.U32 R4, RZ, RZ, RZ ;  /* 0x000000ffff047224 */ /* 0x000fe400078e00ff */
[----:B012---:R-:W-:Y:S02]  /*0fa0*/  IMAD.MOV.U32 R3, RZ, RZ, RZ ;  /* 0x000000ffff037224 */ /* 0x007fe400078e00ff */
[----:B---3--:R-:W-:-:S07]  /*0fb0*/  IMAD.IADD R2, R0, 0x1, -R11 ;  /* 0x0000000100027824 */ /* 0x008fce00078e0a0b */
.L_x_30:
[----:B------:R-:W0:Y:S01]  /*0fc0*/  LDC.64 R14, c[0x0][0x3a0] ;  /* 0x0000e800ff0e7b82 */ /* 0x000e220000000a00 */
[----:B------:R-:W1:Y:S01]  /*0fd0*/  LDCU UR4, c[0x0][0x3b0] ;  /* 0x00007600ff0477ac */ /* 0x000e620008000800 */
[----:B------:R-:W-:Y:S01]  /*0fe0*/  IADD3 R0, PT, PT, R5, R4, RZ ;  /* 0x0000000405007210 */ /* 0x000fe20007ffe0ff */
[----:B------:R-:W-:Y:S01]  /*0ff0*/  VIADD R4, R4, 0x1 ;  /* 0x0000000104047836 */ /* 0x000fe20000000000 */
[----:B------:R-:W-:Y:S01]  /*1000*/  BSSY.RECONVERGENT B0, `(.L_x_14) ;  /* 0x00000d8000007945 */ /* 0x000fe20003800200 */
[----:B0-----:R-:W-:-:S03]  /*1010*/  ISETP.GT.AND P0, PT, R14, RZ, PT ;  /* 0x000000ff0e00720c */ /* 0x001fc60003f04270 */
[----:B------:R-:W-:Y:S02]  /*1020*/  ISETP.NE.AND P4, PT, R4, R15, PT ;  /* 0x0000000f0400720c */ /* 0x000fe40003f85270 */
[----:B------:R-:W-:-:S04]  /*1030*/  ISETP.GT.AND P0, PT, R0, -0x1, P0 ;  /* 0xffffffff0000780c */ /* 0x000fc80000704270 */
[----:B-1----:R-:W-:-:S13]  /*1040*/  ISETP.LT.AND P0, PT, R0, UR4, P0 ;  /* 0x0000000400007c0c */ /* 0x002fda0008701270 */
[----:B---34-:R-:W-:Y:S05]  /*1050*/  @!P0 BRA `(.L_x_15) ;  /* 0x0000000c00488947 */ /* 0x018fea0003800000 */
[----:B------:R-:W-:Y:S01]  /*1060*/  ISETP.GE.U32.AND P0, PT, R14, 0x4, PT ;  /* 0x000000040e00780c */ /* 0x000fe20003f06070 */
[----:B------:R-:W-:-:S12]  /*1070*/  IMAD.MOV.U32 R15, RZ, RZ, RZ ;  /* 0x000000ffff0f7224 */ /* 0x000fd800078e00ff */
[----:B------:R-:W-:Y:S05]  /*1080*/  @!P0 BRA `(.L_x_16) ;  /* 0x0000000400d88947 */ /* 0x000fea0003800000 */
[----:B------:R-:W-:-:S07]  /*1090*/  IMAD.MOV.U32 R25, RZ, RZ, RZ ;  /* 0x000000ffff197224 */ /* 0x000fce00078e00ff */
.L_x_25:
[----:B0--34-:R-:W0:Y:S01]  /*10a0*/  LDC R22, c[0x0][0x3ac] ;  /* 0x0000eb00ff167b82 */ /* 0x019e220000000800 */
[----:B------:R-:W-:Y:S01]  /*10b0*/  IMAD.IADD R29, R2, 0x1, R25 ;  /* 0x00000001021d7824 */ /* 0x000fe200078e0219 */
[----:B------:R-:W-:Y:S04]  /*10c0*/  BSSY.RECONVERGENT B1, `(.L_x_17) ;  /* 0x000001a000017945 */ /* 0x000fe80003800200 */
[----:B0-----:R-:W-:-:S04]  /*10d0*/  ISETP.GE.AND P0, PT, R29, R22, PT ;  /* 0x000000161d00720c */ /* 0x001fc80003f06270 */
[----:B------:R-:W-:-:S13]  /*10e0*/  ISETP.LT.OR P0, PT, R29, RZ, P0 ;  /* 0x000000ff1d00720c */ /* 0x000fda0000701670 */
[----:B------:R-:W-:Y:S05]  /*10f0*/  @P0 BRA `(.L_x_18) ;  /* 0x0000000000580947 */ /* 0x000fea0003800000 */
[----:B------:R-:W0:Y:S01]  /*1100*/  LDC.64 R14, c[0x0][0x3b8] ;  /* 0x0000ee00ff0e7b82 */ /* 0x000e220000000a00 */
[----:B------:R-:W1:Y:S02]  /*1110*/  LDCU UR4, c[0x0][0x3b0] ;  /* 0x00007600ff0477ac */ /* 0x000e640008000800 */
[----:B-1----:R-:W-:-:S04]  /*1120*/  IMAD R23, R29, UR4, R0 ;  /* 0x000000041d177c24 */ /* 0x002fc8000f8e0200 */
[----:B0-----:R-:W-:-:S06]  /*1130*/  IMAD.WIDE R14, R23, 0x4, R14 ;  /* 0x00000004170e7825 */ /* 0x001fcc00078e020e */
[----:B------:R-:W2:Y:S02]  /*1140*/  LDG.E R14, desc[UR8][R14.64] ;  /* 0x000000080e0e7981 */ /* 0x000ea4000c1e1900 */
[----:B--2---:R-:W-:-:S13]  /*1150*/  ISETP.NE.AND P0, PT, R14, R21, PT ;  /* 0x000000150e00720c */ /* 0x004fda0003f05270 */
[----:B------:R-:W-:Y:S05]  /*1160*/  @P0 BRA `(.L_x_18) ;  /* 0x00000000003c0947 */ /* 0x000fea0003800000 */
[----:B------:R-:W0:Y:S01]  /*1170*/  LDC.64 R14, c[0x0][0x3d0] ;  /* 0x0000f400ff0e7b82 */ /* 0x000e220000000a00 */
[----:B------:R-:W-:Y:S01]  /*1180*/  IMAD.IADD R27, R6, 0x1, R3 ;  /* 0x00000001061b7824 */ /* 0x000fe200078e0203 */
[----:B------:R-:W1:Y:S06]  /*1190*/  LDCU UR4, c[0x0][0x3a8] ;  /* 0x00007500ff0477ac */ /* 0x000e6c0008000800 */
[----:B------:R-:W2:Y:S01]  /*11a0*/  LDC.64 R16, c[0x0][0x3c0] ;  /* 0x0000f000ff107b82 */ /* 0x000ea20000000a00 */
[----:B0-----:R-:W-:-:S07]  /*11b0*/  IMAD.WIDE R14, R27, 0x4, R14 ;  /* 0x000000041b0e7825 */ /* 0x001fce00078e020e */
[----:B------:R-:W0:Y:S01]  /*11c0*/  LDC.64 R26, c[0x0][0x3d8] ;  /* 0x0000f600ff1a7b82 */ /* 0x000e220000000a00 */
[----:B------:R3:W-:Y:S01]  /*11d0*/  STG.E desc[UR8][R14.64], R23 ;  /* 0x000000170e007986 */ /* 0x0007e2000c101908 */
[----:B--2---:R-:W-:-:S06]  /*11e0*/  IMAD.WIDE R16, R23, 0x4, R16 ;  /* 0x0000000417107825 */ /* 0x004fcc00078e0210 */
[----:B------:R-:W1:Y:S02]  /*11f0*/  LDG.E R16, desc[UR8][R16.64] ;  /* 0x0000000810107981 */ /* 0x000e64000c1e1900 */
[----:B-1----:R-:W-:-:S04]  /*1200*/  IMAD R24, R21, UR4, R16 ;  /* 0x0000000415187c24 */ /* 0x002fc8000f8e0210 */
[----:B0-----:R-:W-:-:S05]  /*1210*/  IMAD.WIDE R26, R24, 0x4, R26 ;  /* 0x00000004181a7825 */ /* 0x001fca00078e021a */
[----:B------:R-:W2:Y:S01]  /*1220*/  LDG.E R24, desc[UR8][R26.64] ;  /* 0x000000081a187981 */ /* 0x000ea2000c1e1900 */
[----:B------:R-:W-:Y:S02]  /*1230*/  VIADD R3, R3, 0x1 ;  /* 0x0000000103037836 */ /* 0x000fe40000000000 */
[----:B--2---:R-:W-:-:S05]  /*1240*/  VIADD R24, R24, 0x1 ;  /* 0x0000000118187836 */ /* 0x004fca0000000000 */
[----:B------:R3:W-:Y:S02]  /*1250*/  STG.E desc[UR8][R26.64], R24 ;  /* 0x000000181a007986 */ /* 0x0007e4000c101908 */
.L_x_18:
[----:B------:R-:W-:Y:S05]  /*1260*/  BSYNC.RECONVERGENT B1 ;  /* 0x0000000000017941 */ /* 0x000fea0003800200 */
.L_x_17:
[C---:B---3--:R-:W-:Y:S01]  /*1270*/  IADD3 R23, PT, PT, R29.reuse, 0x1, RZ ;  /* 0x000000011d177810 */ /* 0x048fe20007ffe0ff */
[C---:B------:R-:W-:Y:S01]  /*1280*/  VIADD R27, R29.reuse, 0x2 ;  /* 0x000000021d1b7836 */ /* 0x040fe20000000000 */
[----:B------:R-:W-:Y:S01]  /*1290*/  BSSY.RECONVERGENT B1, `(.L_x_19) ;  /* 0x0000021000017945 */ /* 0x000fe20003800200 */
[----:B------:R-:W-:Y:S01]  /*12a0*/  VIADD R29, R29, 0x3 ;  /* 0x000000031d1d7836 */ /* 0x000fe20000000000 */
[-C--:B------:R-:W-:Y:S01]  /*12b0*/  ISETP.GE.AND P1, PT, R23, R22.reuse, PT ;  /* 0x000000161700720c */ /* 0x080fe20003f26270 */
[----:B------:R-:W-:Y:S01]  /*12c0*/  VIADD R25, R25, 0x4 ;  /* 0x0000000419197836 */ /* 0x000fe20000000000 */
[-C--:B------:R-:W-:Y:S02]  /*12d0*/  ISETP.GE.AND P2, PT, R27, R22.reuse, PT ;  /* 0x000000161b00720c */ /* 0x080fe40003f46270 */
[----:B------:R-:W-:Y:S02]  /*12e0*/  ISETP.LT.OR P1, PT, R23, RZ, P1 ;  /* 0x000000ff1700720c */ /* 0x000fe40000f21670 */
[----:B------:R-:W-:-:S02]  /*12f0*/  ISETP.GE.AND P0, PT, R29, R22, PT ;  /* 0x000000161d00720c */ /* 0x000fc40003f06270 */
[----:B------:R-:W-:Y:S02]  /*1300*/  ISETP.NE.AND P5, PT, R25, R12, PT ;  /* 0x0000000c1900720c */ /* 0x000fe40003fa5270 */
[----:B------:R-:W-:Y:S02]  /*1310*/  ISETP.LT.OR P2, PT, R27, RZ, P2 ;  /* 0x000000ff1b00720c */ /* 0x000fe40001741670 */
[----:B------:R-:W-:-:S05]  /*1320*/  ISETP.LT.OR P0, PT, R29, RZ, P0 ;  /* 0x000000ff1d00720c */ /* 0x000fca0000701670 */
[----:B------:R-:W-:Y:S08]  /*1330*/  @P1 BRA `(.L_x_20) ;  /* 0x0000000000581947 */ /* 0x000ff00003800000 */
        /* <DEDUP_REMOVED lines=11> */
[----:B0-----:R-:W-:-:S05]  /*13f0*/  IMAD.WIDE R16, R22, 0x4, R16 ;  /* 0x0000000416107825 */ /* 0x001fca00078e0210 */
[----:B------:R0:W-:Y:S01]  /*1400*/  STG.E desc[UR8][R16.64], R23 ;  /* 0x0000001710007986 */ /* 0x0001e2000c101908 */
[----:B--2---:R-:W-:-:S05]  /*1410*/  IMAD.WIDE R14, R23, 0x4, R14 ;  /* 0x00000004170e7825 */ /* 0x004fca00078e020e */
[----:B------:R2:W1:Y:S02]  /*1420*/  LDG.E R22, desc[UR8][R14.64] ;  /* 0x000000080e167981 */ /* 0x000464000c1e1900 */
[----:B--2---:R-:W2:Y:S01]  /*1430*/  LDC.64 R14, c[0x0][0x3d8] ;  /* 0x0000f600ff0e7b82 */ /* 0x004ea20000000a00 */
[----:B-1----:R-:W-:-:S04]  /*1440*/  IMAD R22, R21, UR4, R22 ;  /* 0x0000000415167c24 */ /* 0x002fc8000f8e0216 */
[----:B--2---:R-:W-:-:S05]  /*1450*/  IMAD.WIDE R14, R22, 0x4, R14 ;  /* 0x00000004160e7825 */ /* 0x004fca00078e020e */
[----:B------:R-:W2:Y:S01]  /*1460*/  LDG.E R22, desc[UR8][R14.64] ;  /* 0x000000080e167981 */ /* 0x000ea2000c1e1900 */
[----:B------:R-:W-:Y:S02]  /*1470*/  VIADD R3, R3, 0x1 ;  /* 0x0000000103037836 */ /* 0x000fe40000000000 */
[----:B--2---:R-:W-:-:S05]  /*1480*/  VIADD R22, R22, 0x1 ;  /* 0x0000000116167836 */ /* 0x004fca0000000000 */
[----:B------:R0:W-:Y:S02]  /*1490*/  STG.E desc[UR8][R14.64], R22 ;  /* 0x000000160e007986 */ /* 0x0001e4000c101908 */
.L_x_20:
[----:B------:R-:W-:Y:S05]  /*14a0*/  BSYNC.RECONVERGENT B1 ;  /* 0x0000000000017941 */ /* 0x000fea0003800200 */
.L_x_19:
[----:B------:R-:W-:Y:S04]  /*14b0*/  BSSY.RECONVERGENT B1, `(.L_x_21) ;  /* 0x0000018000017945 */ /* 0x000fe80003800200 */
[----:B------:R-:W-:Y:S05]  /*14c0*/  @P2 BRA `(.L_x_22) ;  /* 0x0000000000582947 */ /* 0x000fea0003800000 */
[----:B0-----:R-:W0:Y:S01]  /*14d0*/  LDC.64 R14, c[0x0][0x3b8] ;  /* 0x0000ee00ff0e7b82 */ /* 0x001e220000000a00 */
        /* <DEDUP_REMOVED lines=18> */
[----:B------:R-:W-:Y:S01]  /*1600*/  VIADD R3, R3, 0x1 ;  /* 0x0000000103037836 */ /* 0x000fe20000000000 */
[----:B--2---:R-:W-:-:S05]  /*1610*/  IADD3 R24, PT, PT, R24, 0x1, RZ ;  /* 0x0000000118187810 */ /* 0x004fca0007ffe0ff */
[----:B------:R3:W-:Y:S02]  /*1620*/  STG.E desc[UR8][R22.64], R24 ;  /* 0x0000001816007986 */ /* 0x0007e4000c101908 */
.L_x_22:
[----:B------:R-:W-:Y:S05]  /*1630*/  BSYNC.RECONVERGENT B1 ;  /* 0x0000000000017941 */ /* 0x000fea0003800200 */
.L_x_21:
        /* <DEDUP_REMOVED lines=9> */
[----:B---3--:R-:W0:Y:S01]  /*16d0*/  LDC.64 R16, c[0x0][0x3d0] ;  /* 0x0000f400ff107b82 */ /* 0x008e220000000a00 */
        /* <DEDUP_REMOVED lines=14> */
.L_x_24:
[----:B------:R-:W-:Y:S05]  /*17c0*/  BSYNC.RECONVERGENT B1 ;  /* 0x0000000000017941 */ /* 0x000fea0003800200 */
.L_x_23:
[----:B------:R-:W-:Y:S05]  /*17d0*/  @P5 BRA `(.L_x_25) ;  /* 0xfffffff800305947 */ /* 0x000fea000383ffff */
[----:B0-----:R-:W-:-:S07]  /*17e0*/  IMAD.MOV.U32 R15, RZ, RZ, R12 ;  /* 0x000000ffff0f7224 */ /* 0x001fce00078e000c */
.L_x_16:
[----:B------:R-:W-:-:S13]  /*17f0*/  ISETP.NE.AND P0, PT, R13, RZ, PT ;  /* 0x000000ff0d00720c */ /* 0x000fda0003f05270 */
[----:B------:R-:W-:Y:S05]  /*1800*/  @!P0 BRA `(.L_x_15) ;  /* 0x00000004005c8947 */ /* 0x000fea0003800000 */
[----:B---34-:R-:W0:Y:S01]  /*1810*/  LDC R22, c[0x0][0x3ac] ;  /* 0x0000eb00ff167b82 */ /* 0x018e220000000800 */
[----:B------:R-:W-:Y:S01]  /*1820*/  IMAD.IADD R25, R2, 0x1, R15 ;  /* 0x0000000102197824 */ /* 0x000fe200078e020f */
[----:B------:R-:W-:Y:S01]  /*1830*/  BSSY.RECONVERGENT B1, `(.L_x_26) ;  /* 0x000001b000017945 */ /* 0x000fe20003800200 */
[----:B------:R-:W-:-:S03]  /*1840*/  ISETP.NE.AND P1, PT, R13, 0x1, PT ;  /* 0x000000010d00780c */ /* 0x000fc60003f25270 */
        /* <DEDUP_REMOVED lines=25> */
.L_x_27:
[----:B------:R-:W-:Y:S05]  /*19e0*/  BSYNC.RECONVERGENT B1 ;  /* 0x0000000000017941 */ /* 0x000fea0003800200 */
.L_x_26:
[----:B------:R-:W-:Y:S05]  /*19f0*/  @!P1 BRA `(.L_x_15) ;  /* 0x0000000000e09947 */ /* 0x000fea0003800000 */
[----:B---3--:R-:W-:Y:S01]  /*1a00*/  VIADD R23, R25, 0x1 ;  /* 0x0000000119177836 */ /* 0x008fe20000000000 */
[----:B------:R-:W-:Y:S01]  /*1a10*/  BSSY.RECONVERGENT B1, `(.L_x_28) ;  /* 0x000001b000017945 */ /* 0x000fe20003800200 */
[----:B------:R-:W-:-:S03]  /*1a20*/  ISETP.NE.AND P1, PT, R13, 0x2, PT ;  /* 0x000000020d00780c */ /* 0x000fc60003f25270 */
[----:B------:R-:W-:-:S04]  /*1a30*/  ISETP.GE.AND P0, PT, R23, R22, PT ;  /* 0x000000161700720c */ /* 0x000fc80003f06270 */
        /* <DEDUP_REMOVED lines=24> */
.L_x_29:
[----:B------:R-:W-:Y:S05]  /*1bc0*/  BSYNC.RECONVERGENT B1 ;  /* 0x0000000000017941 */ /* 0x000fea0003800200 */
.L_x_28:
[----:B------:R-:W-:Y:S05]  /*1bd0*/  @!P1 BRA `(.L_x_15) ;  /* 0x0000000000689947 */ /* 0x000fea0003800000 */
[----:B------:R-:W-:-:S05]  /*1be0*/  VIADD R25, R25, 0x2 ;  /* 0x0000000219197836 */ /* 0x000fca0000000000 */
        /* <DEDUP_REMOVED lines=25> */
.L_x_15:
[----:B------:R-:W-:Y:S05]  /*1d80*/  BSYNC.RECONVERGENT B0 ;  /* 0x0000000000007941 */ /* 0x000fea0003800200 */
.L_x_14:
[----:B------:R-:W-:Y:S05]  /*1d90*/  @P4 BRA `(.L_x_30) ;  /* 0xfffffff000884947 */ /* 0x000fea000383ffff */
[----:B------:R-:W-:Y:S01]  /*1da0*/  IMAD.MOV.U32 R2, RZ, RZ, RZ ;  /* 0x000000ffff027224 */ /* 0x000fe200078e00ff */
[----:B------:R-:W-:Y:S06]  /*1db0*/  @!P3 BRA `(.L_x_31) ;  /* 0x0000000800a4b947 */ /* 0x000fec0003800000 */
[----:B------:R-:W-:Y:S01]  /*1dc0*/  ISETP.GE.U32.AND P0, PT, R10, 0xf, PT ;  /* 0x0000000f0a00780c */ /* 0x000fe20003f06070 */
[----:B------:R-:W-:Y:S01]  /*1dd0*/  IMAD.MOV.U32 R0, RZ, RZ, -0x1 ;  /* 0xffffffffff007424 */ /* 0x000fe200078e00ff */
[----:B------:R-:W-:-:S11]  /*1de0*/  CS2R R2, SRZ ;  /* 0x0000000000027805 */ /* 0x000fd6000001ff00 */
[----:B------:R-:W-:Y:S05]  /*1df0*/  @!P0 BRA `(.L_x_32) ;  /* 0x00000004002c8947 */ /* 0x000fea0003800000 */
[----:B------:R-:W-:Y:S01]  /*1e00*/  IMAD.MOV.U32 R0, RZ, RZ, -0x1 ;  /* 0xffffffffff007424 */ /* 0x000fe200078e00ff */
[----:B------:R-:W0:Y:S01]  /*1e10*/  LDCU UR4, c[0x0][0x3a8] ;  /* 0x00007500ff0477ac */ /* 0x000e220008000800 */
[----:B------:R-:W-:Y:S02]  /*1e20*/  IMAD.MOV.U32 R6, RZ, RZ, RZ ;  /* 0x000000ffff067224 */ /* 0x000fe400078e00ff */
[----:B------:R-:W-:-:S07]  /*1e30*/  IMAD.MOV.U32 R2, RZ, RZ, RZ ;  /* 0x000000ffff027224 */ /* 0x000fce00078e00ff */
.L_x_33:
[----:B------:R-:W1:Y:S01]  /*1e40*/  LDC.64 R4, c[0x0][0x3d8] ;  /* 0x0000f600ff047b82 */ /* 0x000e620000000a00 */
[----:B0-----:R-:W-:-:S04]  /*1e50*/  IMAD R3, R21, UR4, R6 ;  /* 0x0000000415037c24 */ /* 0x001fc8000f8e0206 */
[----:B-1----:R-:W-:-:S05]  /*1e60*/  IMAD.WIDE R4, R3, 0x4, R4 ;  /* 0x0000000403047825 */ /* 0x002fca00078e0204 */
[----:B---34-:R-:W2:Y:S04]  /*1e70*/  LDG.E R17, desc[UR8][R4.64] ;  /* 0x0000000804117981 */ /* 0x018ea8000c1e1900 */
[----:B------:R-:W3:Y:S04]  /*1e80*/  LDG.E R24, desc[UR8][R4.64+0x4] ;  /* 0x0000040804187981 */ /* 0x000ee8000c1e1900 */
[----:B------:R-:W4:Y:S04]  /*1e90*/  LDG.E R26, desc[UR8][R4.64+0x8] ;  /* 0x00000808041a7981 */ /* 0x000f28000c1e1900 */
[----:B------:R-:W5:Y:S04]  /*1ea0*/  LDG.E R22, desc[UR8][R4.64+0xc] ;  /* 0x00000c0804167981 */ /* 0x000f68000c1e1900 */
[----:B------:R-:W5:Y:S04]  /*1eb0*/  LDG.E R16, desc[UR8][R4.64+0x10] ;  /* 0x0000100804107981 */ /* 0x000f68000c1e1900 */
[----:B------:R-:W5:Y:S04]  /*1ec0*/  LDG.E R3, desc[UR8][R4.64+0x14] ;  /* 0x0000140804037981 */ /* 0x000f68000c1e1900 */
[----:B------:R-:W5:Y:S04]  /*1ed0*/  LDG.E R15, desc[UR8][R4.64+0x18] ;  /* 0x00001808040f7981 */ /* 0x000f68000c1e1900 */
[----:B------:R-:W5:Y:S01]  /*1ee0*/  LDG.E R14, desc[UR8][R4.64+0x1c] ;  /* 0x00001c08040e7981 */ /* 0x000f62000c1e1900 */
[----:B--2---:R-:W-:-:S02]  /*1ef0*/  VIMNMX R23, PT, PT, R17, R0, !PT ;  /* 0x0000000011177248 */ /* 0x004fc40007fe0100 */
[----:B------:R-:W-:Y:S02]  /*1f00*/  ISETP.GT.AND P1, PT, R17, R0, PT ;  /* 0x000000001100720c */ /* 0x000fe40003f24270 */
[----:B------:R-:W2:Y:S01]  /*1f10*/  LDG.E R0, desc[UR8][R4.64+0x20] ;  /* 0x0000200804007981 */ /* 0x000ea2000c1e1900 */
[----:B---3--:R-:W-:Y:S02]  /*1f20*/  ISETP.GT.AND P2, PT, R24, R23, PT ;  /* 0x000000171800720c */ /* 0x008fe40003f44270 */
[----:B------:R-:W-:Y:S01]  /*1f30*/  VIMNMX R23, PT, PT, R23, R24, !PT ;  /* 0x0000001817177248 */ /* 0x000fe20007fe0100 */
[----:B------:R-:W3:Y:S03]  /*1f40*/  LDG.E R17, desc[UR8][R4.64+0x24] ;  /* 0x0000240804117981 */ /* 0x000ee6000c1e1900 */
[----:B----4-:R-:W-:Y:S01]  /*1f50*/  ISETP.GT.AND P3, PT, R26, R23, PT ;  /* 0x000000171a00720c */ /* 0x010fe20003f64270 */
[----:B------:R-:W4:Y:S01]  /*1f60*/  LDG.E R24, desc[UR8][R4.64+0x2c] ;  /* 0x00002c0804187981 */ /* 0x000f22000c1e1900 */
[----:B------:R-:W-:-:S03]  /*1f70*/  VIMNMX R25, PT, PT, R23, R26, !PT ;  /* 0x0000001a17197248 */ /* 0x000fc60007fe0100 */
[----:B------:R-:W4:Y:S01]  /*1f80*/  LDG.E R23, desc[UR8][R4.64+0x28] ;  /* 0x0000280804177981 */ /* 0x000f22000c1e1900 */
[----:B-----5:R-:W-:Y:S02]  /*1f90*/  ISETP.GT.AND P4, PT, R22, R25, PT ;  /* 0x000000191600720c */ /* 0x020fe40003f84270 */
[----:B------:R-:W-:Y:S01]  /*1fa0*/  VIMNMX R25, PT, PT, R25, R22, !PT ;  /* 0x0000001619197248 */ /* 0x000fe20007fe0100 */
[----:B------:R-:W5:Y:S04]  /*1fb0*/  LDG.E R26, desc[UR8][R4.64+0x3c] ;  /* 0x00003c08041a7981 */ /* 0x000f68000c1e1900 */
[----:B------:R-:W5:Y:S01]  /*1fc0*/  LDG.E R22, desc[UR8][R4.64+0x30] ;  /* 0x0000300804167981 */ /* 0x000f62000c1e1900 */
[----:B------:R-:W-:Y:S02]  /*1fd0*/  ISETP.GT.AND P0, PT, R16, R25, PT ;  /* 0x000000191000720c */ /* 0x000fe40003f04270 */
[----:B------:R-:W-:-:S02]  /*1fe0*/  VIMNMX R28, PT, PT, R25, R16, !PT ;  /* 0x00000010191c7248 */ /* 0x000fc40007fe0100 */
[----:B------:R-:W5:Y:S04]  /*1ff0*/  LDG.E R25, desc[UR8][R4.64+0x34] ;  /* 0x0000340804197981 */ /* 0x000f68000c1e1900 */
[----:B------:R2:W5:Y:S01]  /*2000*/  LDG.E R16, desc[UR8][R4.64+0x38] ;  /* 0x0000380804107981 */ /* 0x000562000c1e1900 */
[----:B------:R-:W-:Y:S02]  /*2010*/  SEL R2, R6, R2, P1 ;  /* 0x0000000206027207 */ /* 0x000fe40000800000 */
[----:B------:R-:W-:Y:S02]  /*2020*/  ISETP.GT.AND P1, PT, R3, R28, PT ;  /* 0x0000001c0300720c */ /* 0x000fe40003f24270 */
[----:B------:R-:W-:Y:S01]  /*2030*/  VIMNMX R28, PT, PT, R28, R3, !PT ;  /* 0x000000031c1c7248 */ /* 0x000fe20007fe0100 */
[----:B------:R-:W-:-:S03]  /*2040*/  @P2 VIADD R2, R6, 0x1 ;  /* 0x0000000106022836 */ /* 0x000fc60000000000 */
[----:B------:R-:W-:Y:S02]  /*2050*/  ISETP.GT.AND P2, PT, R15, R28, PT ;  /* 0x0000001c0f00720c */ /* 0x000fe40003f44270 */
[----:B------:R-:W-:-:S04]  /*2060*/  VIMNMX R15, PT, PT, R28, R15, !PT ;  /* 0x0000000f1c0f7248 */ /* 0x000fc80007fe0100 */
[----:B------:R-:W-:Y:S02]  /*2070*/  VIMNMX R3, PT, PT, R15, R14, !PT ;  /* 0x0000000e0f037248 */ /* 0x000fe40007fe0100 */
[C---:B------:R-:W-:Y:S01]  /*2080*/  @P3 IADD3 R2, PT, PT, R6.reuse, 0x2, RZ ;  /* 0x0000000206023810 */ /* 0x040fe20007ffe0ff */
[----:B------:R-:W-:Y:S01]  /*2090*/  @P4 VIADD R2, R6, 0x3 ;  /* 0x0000000306024836 */ /* 0x000fe20000000000 */
[----:B------:R-:W-:Y:S01]  /*20a0*/  ISETP.GT.AND P3, PT, R14, R15, PT ;  /* 0x0000000f0e00720c */ /* 0x000fe20003f64270 */
[C---:B------:R-:W-:Y:S02]  /*20b0*/  @P0 VIADD R2, R6.reuse, 0x4 ;  /* 0x0000000406020836 */ /* 0x040fe40000000000 */
[C---:B------:R-:W-:Y:S02]  /*20c0*/  @P1 VIADD R2, R6.reuse, 0x5 ;  /* 0x0000000506021836 */ /* 0x040fe40000000000 */
[----:B------:R-:W-:-:S08]  /*20d0*/  @P2 VIADD R2, R6, 0x6 ;  /* 0x0000000606022836 */ /* 0x000fd00000000000 */
[----:B------:R-:W-:Y:S01]  /*20e0*/  @P3 VIADD R2, R6, 0x7 ;  /* 0x0000000706023836 */ /* 0x000fe20000000000 */
[----:B--2---:R-:W-:Y:S02]  /*20f0*/  VIMNMX R4, PT, PT, R3, R0, !PT ;  /* 0x0000000003047248 */ /* 0x004fe40007fe0100 */
[----:B------:R-:W-:Y:S02]  /*2100*/  ISETP.GT.AND P0, PT, R0, R3, PT ;  /* 0x000000030000720c */ /* 0x000fe40003f04270 */
[----:B---3--:R-:W-:Y:S02]  /*2110*/  VIMNMX R0, PT, PT, R4, R17, !PT ;  /* 0x0000001104007248 */ /* 0x008fe40007fe0100 */
[----:B------:R-:W-:Y:S02]  /*2120*/  ISETP.GT.AND P1, PT, R17, R4, PT ;  /* 0x000000041100720c */ /* 0x000fe40003f24270 */
[----:B----4-:R-:W-:Y:S02]  /*2130*/  VIMNMX R3, PT, PT, R0, R23, !PT ;  /* 0x0000001700037248 */ /* 0x010fe40007fe0100 */
[----:B------:R-:W-:-:S02]  /*2140*/  ISETP.GT.AND P2, PT, R23, R0, PT ;  /* 0x000000001700720c */ /* 0x000fc40003f44270 */
[----:B------:R-:W-:Y:S02]  /*2150*/  VIMNMX R5, PT, PT, R3, R24, !PT ;  /* 0x0000001803057248 */ /* 0x000fe40007fe0100 */
[----:B------:R-:W-:Y:S02]  /*2160*/  ISETP.GT.AND P3, PT, R24, R3, PT ;  /* 0x000000031800720c */ /* 0x000fe40003f64270 */
[----:B-----5:R-:W-:Y:S01]  /*2170*/  VIMNMX R0, PT, PT, R5, R22, !PT ;  /* 0x0000001605007248 */ /* 0x020fe20007fe0100 */
[C---:B------:R-:W-:Y:S02]  /*2180*/  @P0 VIADD R2, R6.reuse, 0x8 ;  /* 0x0000000806020836 */ /* 0x040fe40000000000 */
[----:B------:R-:W-:Y:S01]  /*2190*/  @P1 VIADD R2, R6, 0x9 ;  /* 0x0000000906021836 */ /* 0x000fe20000000000 */
[----:B------:R-:W-:-:S03]  /*21a0*/  VIMNMX R3, PT, PT, R0, R25, !PT ;  /* 0x0000001900037248 */ /* 0x000fc60007fe0100 */
[----:B------:R-:W-:Y:S02]  /*21b0*/  @P2 IADD3 R2, PT, PT, R6, 0xa, RZ ;  /* 0x0000000a06022810 */ /* 0x000fe40007ffe0ff */
[----:B------:R-:W-:Y:S02]  /*21c0*/  ISETP.GT.AND P2, PT, R16, R3, PT ;  /* 0x000000031000720c */ /* 0x000fe40003f44270 */
[----:B------:R-:W-:Y:S02]  /*21d0*/  VIMNMX R3, PT, PT, R3, R16, !PT ;  /* 0x0000001003037248 */ /* 0x000fe40007fe0100 */
[----:B------:R-:W-:Y:S01]  /*21e0*/  ISETP.GT.AND P0, PT, R22, R5, PT ;  /* 0x000000051600720c */ /* 0x000fe20003f04270 */
[----:B------:R-:W-:Y:S01]  /*21f0*/  @P3 VIADD R2, R6, 0xb ;  /* 0x0000000b06023836 */ /* 0x000fe20000000000 */
[----:B------:R-:W-:Y:S02]  /*2200*/  ISETP.GT.AND P1, PT, R25, R0, PT ;  /* 0x000000001900720c */ /* 0x000fe40003f24270 */
[----:B------:R-:W-:-:S09]  /*2210*/  ISETP.GT.AND P3, PT, R26, R3, PT ;  /* 0x000000031a00720c */ /* 0x000fd20003f64270 */
[C---:B------:R-:W-:Y:S02]  /*2220*/  @P0 VIADD R2, R6.reuse, 0xc ;  /* 0x0000000c06020836 */ /* 0x040fe40000000000 */
[C---:B------:R-:W-:Y:S02]  /*2230*/  @P1 VIADD R2, R6.reuse, 0xd ;  /* 0x0000000d06021836 */ /* 0x040fe40000000000 */
[C---:B------:R-:W-:Y:S02]  /*2240*/  @P2 VIADD R2, R6.reuse, 0xe ;  /* 0x0000000e06022836 */ /* 0x040fe40000000000 */
[C---:B------:R-:W-:Y:S02]  /*2250*/  @P3 VIADD R2, R6.reuse, 0xf ;  /* 0x0000000f06023836 */ /* 0x040fe40000000000 */
[----:B------:R-:W-:-:S05]  /*2260*/  VIADD R6, R6, 0x10 ;  /* 0x0000001006067836 */ /* 0x000fca0000000000 */
[----:B------:R-:W-:Y:S02]  /*2270*/  ISETP.NE.AND P0, PT, R6, R7, PT ;  /* 0x000000070600720c */ /* 0x000fe40003f05270 */
[----:B------:R-:W-:-:S11]  /*2280*/  VIMNMX R0, PT, PT, R3, R26, !PT ;  /* 0x0000001a03007248 */ /* 0x000fd60007fe0100 */
[----:B------:R-:W-:Y:S05]  /*2290*/  @P0 BRA `(.L_x_33) ;  /* 0xfffffff800e80947 */ /* 0x000fea000383ffff */
[----:B------:R-:W-:-:S07]  /*22a0*/  IMAD.MOV.U32 R3, RZ, RZ, R7 ;  /* 0x000000ffff037224 */ /* 0x000fce00078e0007 */
.L_x_32:
[----:B------:R-:W0:Y:S02]  /*22b0*/  LDCU UR4, c[0x0][0x3a8] ;  /* 0x00007500ff0477ac */ /* 0x000e240008000800 */
[----:B0-----:R-:W-:-:S04]  /*22c0*/  ULOP3.LUT UR4, UR4, 0xf, URZ, 0xc0, !UPT ;  /* 0x0000000f04047892 */ /* 0x001fc8000f8ec0ff */
[----:B------:R-:W-:-:S09]  /*22d0*/  UISETP.NE.AND UP0, UPT, UR4, URZ, UPT ;  /* 0x000000ff0400728c */ /* 0x000fd2000bf05270 */
[----:B------:R-:W-:Y:S05]  /*22e0*/  BRA.U !UP0, `(.L_x_31) ;  /* 0x0000000508587547 */ /* 0x000fea000b800000 */
[----:B------:R-:W-:Y:S01]  /*22f0*/  UIADD3 UR4, UPT, UPT, UR4, -0x1, URZ ;  /* 0xffffffff04047890 */ /* 0x000fe2000fffe0ff */
[----:B------:R-:W-:-:S03]  /*2300*/  ISETP.NE.AND P0, PT, R9, RZ, PT ;  /* 0x000000ff0900720c */ /* 0x000fc60003f05270 */
[----:B------:R-:W-:-:S09]  /*2310*/  UISETP.GE.U32.AND UP0, UPT, UR4, 0x7, UPT ;  /* 0x000000070400788c */ /* 0x000fd2000bf06070 */
[----:B------:R-:W-:Y:S05]  /*2320*/  BRA.U !UP0, `(.L_x_34) ;  /* 0x0000000108947547 */ /* 0x000fea000b800000 */
[----:B------:R-:W0:Y:S01]  /*2330*/  LDC.64 R4, c[0x0][0x3d8] ;  /* 0x0000f600ff047b82 */ /* 0x000e220000000a00 */
[----:B------:R-:W1:Y:S02]  /*2340*/  LDCU UR4, c[0x0][0x3a8] ;  /* 0x00007500ff0477ac */ /* 0x000e640008000800 */
[----:B-1----:R-:W-:-:S04]  /*2350*/  IMAD R15, R21, UR4, R3 ;  /* 0x00000004150f7c24 */ /* 0x002fc8000f8e0203 */
[----:B0-----:R-:W-:-:S05]  /*2360*/  IMAD.WIDE R4, R15, 0x4, R4 ;  /* 0x000000040f047825 */ /* 0x001fca00078e0204 */
[----:B---34-:R-:W2:Y:S04]  /*2370*/  LDG.E R17, desc[UR8][R4.64] ;  /* 0x0000000804117981 */ /* 0x018ea8000c1e1900 */
[----:B------:R-:W3:Y:S04]  /*2380*/  LDG.E R23, desc[UR8][R4.64+0x4] ;  /* 0x0000040804177981 */ /* 0x000ee8000c1e1900 */
[----:B------:R-:W4:Y:S04]  /*2390*/  LDG.E R25, desc[UR8][R4.64+0x8] ;  /* 0x0000080804197981 */ /* 0x000f28000c1e1900 */
[----:B------:R-:W5:Y:S04]  /*23a0*/  LDG.E R27, desc[UR8][R4.64+0xc] ;  /* 0x00000c08041b7981 */ /* 0x000f68000c1e1900 */
[----:B------:R-:W5:Y:S04]  /*23b0*/  LDG.E R15, desc[UR8][R4.64+0x10] ;  /* 0x00001008040f7981 */ /* 0x000f68000c1e1900 */
[----:B------:R-:W5:Y:S04]  /*23c0*/  LDG.E R14, desc[UR8][R4.64+0x14] ;  /* 0x00001408040e7981 */ /* 0x000f68000c1e1900 */
[----:B------:R-:W5:Y:S04]  /*23d0*/  LDG.E R6, desc[UR8][R4.64+0x18] ;  /* 0x0000180804067981 */ /* 0x000f68000c1e1900 */
[----:B------:R0:W5:Y:S01]  /*23e0*/  LDG.E R16, desc[UR8][R4.64+0x1c] ;  /* 0x00001c0804107981 */ /* 0x000162000c1e1900 */
[----:B--2---:R-:W-:-:S02]  /*23f0*/  VIMNMX R22, PT, PT, R0, R17, !PT ;  /* 0x0000001100167248 */ /* 0x004fc40007fe0100 */
[----:B------:R-:W-:Y:S02]  /*2400*/  ISETP.GT.AND P2, PT, R17, R0, PT ;  /* 0x000000001100720c */ /* 0x000fe40003f44270 */
[----:B---3--:R-:W-:Y:S02]  /*2410*/  VIMNMX R24, PT, PT, R22, R23, !PT ;  /* 0x0000001716187248 */ /* 0x008fe40007fe0100 */
[----:B------:R-:W-:Y:S02]  /*2420*/  ISETP.GT.AND P3, PT, R23, R22, PT ;  /* 0x000000161700720c */ /* 0x000fe40003f64270 */
[----:B----4-:R-:W-:Y:S02]  /*2430*/  VIMNMX R22, PT, PT, R24, R25, !PT ;  /* 0x0000001918167248 */ /* 0x010fe40007fe0100 */
[----:B------:R-:W-:Y:S02]  /*2440*/  ISETP.GT.AND P4, PT, R25, R24, PT ;  /* 0x000000181900720c */ /* 0x000fe40003f84270 */
[----:B-----5:R-:W-:-:S02]  /*2450*/  VIMNMX R0, PT, PT, R22, R27, !PT ;  /* 0x0000001b16007248 */ /* 0x020fc40007fe0100 */
[----:B------:R-:W-:Y:S02]  /*2460*/  ISETP.GT.AND P1, PT, R27, R22, PT ;  /* 0x000000161b00720c */ /* 0x000fe40003f24270 */
[----:B------:R-:W-:Y:S02]  /*2470*/  VIMNMX R17, PT, PT, R0, R15, !PT ;  /* 0x0000000f00117248 */ /* 0x000fe40007fe0100 */
[----:B------:R-:W-:Y:S02]  /*2480*/  SEL R2, R3, R2, P2 ;  /* 0x0000000203027207 */ /* 0x000fe40001000000 */
[----:B0-----:R-:W-:Y:S02]  /*2490*/  VIMNMX R5, PT, PT, R17, R14, !PT ;  /* 0x0000000e11057248 */ /* 0x001fe40007fe0100 */
[C---:B------:R-:W-:Y:S01]  /*24a0*/  @P3 IADD3 R2, PT, PT, R3.reuse, 0x1, RZ ;  /* 0x0000000103023810 */ /* 0x040fe20007ffe0ff */
[----:B------:R-:W-:Y:S01]  /*24b0*/  @P4 VIADD R2, R3, 0x2 ;  /* 0x0000000203024836 */ /* 0x000fe20000000000 */
[----:B------:R-:W-:-:S02]  /*24c0*/  ISETP.GT.AND P4, PT, R6, R5, PT ;  /* 0x000000050600720c */ /* 0x000fc40003f84270 */
[----:B------:R-:W-:Y:S01]  /*24d0*/  VIMNMX R5, PT, PT, R5, R6, !PT ;  /* 0x0000000605057248 */ /* 0x000fe20007fe0100 */
[----:B------:R-:W-:Y:S01]  /*24e0*/  @P1 VIADD R2, R3, 0x3 ;  /* 0x0000000303021836 */ /* 0x000fe20000000000 */
[----:B------:R-:W-:Y:S02]  /*24f0*/  ISETP.GT.AND P2, PT, R15, R0, PT ;  /* 0x000000000f00720c */ /* 0x000fe40003f44270 */
[----:B------:R-:W-:Y:S02]  /*2500*/  ISETP.GT.AND P3, PT, R14, R17, PT ;  /* 0x000000110e00720c */ /* 0x000fe40003f64270 */
[----:B------:R-:W-:Y:S02]  /*2510*/  ISETP.GT.AND P1, PT, R16, R5, PT ;  /* 0x000000051000720c */ /* 0x000fe40003f24270 */
[----:B------:R-:W-:-:S07]  /*2520*/  VIMNMX R0, PT, PT, R5, R16, !PT ;  /* 0x0000001005007248 */ /* 0x000fce0007fe0100 */
[C---:B------:R-:W-:Y:S02]  /*2530*/  @P2 VIADD R2, R3.reuse, 0x4 ;  /* 0x0000000403022836 */ /* 0x040fe40000000000 */
[C---:B------:R-:W-:Y:S02]  /*2540*/  @P3 VIADD R2, R3.reuse, 0x5 ;  /* 0x0000000503023836 */ /* 0x040fe40000000000 */
[C---:B------:R-:W-:Y:S02]  /*2550*/  @P4 VIADD R2, R3.reuse, 0x6 ;  /* 0x0000000603024836 */ /* 0x040fe40000000000 */
[C---:B------:R-:W-:Y:S02]  /*2560*/  @P1 VIADD R2, R3.reuse, 0x7 ;  /* 0x0000000703021836 */ /* 0x040fe40000000000 */
[----:B------:R-:W-:-:S07]  /*2570*/  VIADD R3, R3, 0x8 ;  /* 0x0000000803037836 */ /* 0x000fce0000000000 */
.L_x_34:
[----:B------:R-:W-:Y:S05]  /*2580*/  @!P0 BRA `(.L_x_31) ;  /* 0x0000000000b08947 */ /* 0x000fea0003800000 */
[----:B------:R-:W-:Y:S02]  /*2590*/  IADD3 R4, PT, PT, R9, -0x1, RZ ;  /* 0xffffffff09047810 */ /* 0x000fe40007ffe0ff */
[----:B------:R-:W-:Y:S02]  /*25a0*/  ISETP.NE.AND P4, PT, R8, RZ, PT ;  /* 0x000000ff0800720c */ /* 0x000fe40003f85270 */
[----:B------:R-:W-:-:S13]  /*25b0*/  ISETP.GE.U32.AND P0, PT, R4, 0x3, PT ;  /* 0x000000030400780c */ /* 0x000fda0003f06070 */
[----:B------:R-:W-:Y:S05]  /*25c0*/  @!P0 BRA `(.L_x_35) ;  /* 0x0000000000548947 */ /* 0x000fea0003800000 */
[----:B------:R-:W0:Y:S01]  /*25d0*/  LDC.64 R4, c[0x0][0x3d8] ;  /* 0x0000f600ff047b82 */ /* 0x000e220000000a00 */
[----:B------:R-:W1:Y:S02]  /*25e0*/  LDCU UR4, c[0x0][0x3a8] ;  /* 0x00007500ff0477ac */ /* 0x000e640008000800 */
[----:B-1----:R-:W-:-:S04]  /*25f0*/  IMAD R15, R21, UR4, R3 ;  /* 0x00000004150f7c24 */ /* 0x002fc8000f8e0203 */
[----:B0-----:R-:W-:-:S05]  /*2600*/  IMAD.WIDE R4, R15, 0x4, R4 ;  /* 0x000000040f047825 */ /* 0x001fca00078e0204 */
[----:B------:R-:W2:Y:S04]  /*2610*/  LDG.E R15, desc[UR8][R4.64] ;  /* 0x00000008040f7981 */ /* 0x000ea8000c1e1900 */
[----:B---34-:R-:W3:Y:S04]  /*2620*/  LDG.E R17, desc[UR8][R4.64+0x4] ;  /* 0x0000040804117981 */ /* 0x018ee8000c1e1900 */
[----:B------:R-:W4:Y:S04]  /*2630*/  LDG.E R23, desc[UR8][R4.64+0x8] ;  /* 0x0000080804177981 */ /* 0x000f28000c1e1900 */
[----:B------:R-:W5:Y:S01]  /*2640*/  LDG.E R25, desc[UR8][R4.64+0xc] ;  /* 0x00000c0804197981 */ /* 0x000f62000c1e1900 */
[----:B--2---:R-:W-:-:S02]  /*2650*/  VIMNMX R6, PT, PT, R0, R15, !PT ;  /* 0x0000000f00067248 */ /* 0x004fc40007fe0100 */
[----:B------:R-:W-:Y:S02]  /*2660*/  ISETP.GT.AND P0, PT, R15, R0, PT ;  /* 0x000000000f00720c */ /* 0x000fe40003f04270 */
[----:B---3--:R-:W-:Y:S02]  /*2670*/  VIMNMX R14, PT, PT, R6, R17, !PT ;  /* 0x00000011060e7248 */ /* 0x008fe40007fe0100 */
[----:B------:R-:W-:Y:S02]  /*2680*/  ISETP.GT.AND P1, PT, R17, R6, PT ;  /* 0x000000061100720c */ /* 0x000fe40003f24270 */
[----:B----4-:R-:W-:Y:S02]  /*2690*/  ISETP.GT.AND P2, PT, R23, R14, PT ;  /* 0x0000000e1700720c */ /* 0x010fe40003f44270 */
[----:B------:R-:W-:Y:S02]  /*26a0*/  VIMNMX R14, PT, PT, R14, R23, !PT ;  /* 0x000000170e0e7248 */ /* 0x000fe40007fe0100 */
[----:B------:R-:W-:-:S02]  /*26b0*/  SEL R2, R3, R2, P0 ;  /* 0x0000000203027207 */ /* 0x000fc40000000000 */
[----:B-----5:R-:W-:Y:S02]  /*26c0*/  ISETP.GT.AND P3, PT, R25, R14, PT ;  /* 0x0000000e1900720c */ /* 0x020fe40003f64270 */
[----:B------:R-:W-:-:S03]  /*26d0*/  VIMNMX R0, PT, PT, R14, R25, !PT ;  /* 0x000000190e007248 */ /* 0x000fc60007fe0100 */
[C---:B------:R-:W-:Y:S02]  /*26e0*/  @P1 VIADD R2, R3.reuse, 0x1 ;  /* 0x0000000103021836 */ /* 0x040fe40000000000 */
[----:B------:R-:W-:-:S06]  /*26f0*/  @P2 VIADD R2, R3, 0x2 ;  /* 0x0000000203022836 */ /* 0x000fcc0000000000 */
[C---:B------:R-:W-:Y:S02]  /*2700*/  @P3 VIADD R2, R3.reuse, 0x3 ;  /* 0x0000000303023836 */ /* 0x040fe40000000000 */
[----:B------:R-:W-:-:S07]  /*2710*/  VIADD R3, R3, 0x4 ;  /* 0x0000000403037836 */ /* 0x000fce0000000000 */
.L_x_35:
[----:B------:R-:W-:Y:S05]  /*2720*/  @!P4 BRA `(.L_x_31) ;  /* 0x000000000048c947 */ /* 0x000fea0003800000 */
[----:B------:R-:W0:Y:S01]  /*2730*/  LDC.64 R4, c[0x0][0x3d8] ;  /* 0x0000f600ff047b82 */ /* 0x000e220000000a00 */
[----:B------:R-:W1:Y:S02]  /*2740*/  LDCU UR4, c[0x0][0x3a8] ;  /* 0x00007500ff0477ac */ /* 0x000e640008000800 */
[----:B-1----:R-:W-:-:S04]  /*2750*/  IMAD R15, R21, UR4, R3 ;  /* 0x00000004150f7c24 */ /* 0x002fc8000f8e0203 */
[----:B0-----:R-:W-:-:S05]  /*2760*/  IMAD.WIDE R4, R15, 0x4, R4 ;  /* 0x000000040f047825 */ /* 0x001fca00078e0204 */
[----:B------:R-:W2:Y:S01]  /*2770*/  LDG.E R15, desc[UR8][R4.64] ;  /* 0x00000008040f7981 */ /* 0x000ea2000c1e1900 */
[----:B------:R-:W-:Y:S02]  /*2780*/  ISETP.NE.AND P1, PT, R8, 0x1, PT ;  /* 0x000000010800780c */ /* 0x000fe40003f25270 */
[CC--:B--2---:R-:W-:Y:S02]  /*2790*/  ISETP.GT.AND P0, PT, R15.reuse, R0.reuse, PT ;  /* 0x000000000f00720c */ /* 0x0c4fe40003f04270 */
[----:B------:R-:W-:Y:S02]  /*27a0*/  VIMNMX R15, PT, PT, R15, R0, !PT ;  /* 0x000000000f0f7248 */ /* 0x000fe40007fe0100 */
[----:B------:R-:W-:-:S07]  /*27b0*/  SEL R2, R3, R2, P0 ;  /* 0x0000000203027207 */ /* 0x000fce0000000000 */
[----:B------:R-:W-:Y:S05]  /*27c0*/  @!P1 BRA `(.L_x_31) ;  /* 0x0000000000209947 */ /* 0x000fea0003800000 */
[----:B------:R-:W-:Y:S01]  /*27d0*/  ISETP.NE.AND P1, PT, R8, 0x2, PT ;  /* 0x000000020800780c */ /* 0x000fe20003f25270 */
[----:B------:R-:W2:-:S12]  /*27e0*/  LDG.E R0, desc[UR8][R4.64+0x4] ;  /* 0x0000040804007981 */ /* 0x000e98000c1e1900 */
[----:B------:R-:W5:Y:S01]  /*27f0*/  @P1 LDG.E R6, desc[UR8][R4.64+0x8] ;  /* 0x0000080804061981 */ /* 0x000f62000c1e1900 */
[----:B--2---:R-:W-:Y:S02]  /*2800*/  ISETP.GT.AND P0, PT, R0, R15, PT ;  /* 0x0000000f0000720c */ /* 0x004fe40003f04270 */
[----:B------:R-:W-:-:S04]  /*2810*/  VIMNMX R15, PT, PT, R15, R0, !PT ;  /* 0x000000000f0f7248 */ /* 0x000fc80007fe0100 */
[----:B-----5:R-:W-:-:S07]  /*2820*/  ISETP.GT.AND P2, PT, R6, R15, P1 ;  /* 0x0000000f0600720c */ /* 0x020fce0000f44270 */
[----:B------:R-:W-:-:S06]  /*2830*/  @P0 VIADD R2, R3, 0x1 ;  /* 0x0000000103020836 */ /* 0x000fcc0000000000 */
[----:B------:R-:W-:-:S07]  /*2840*/  @P2 VIADD R2, R3, 0x2 ;  /* 0x0000000203022836 */ /* 0x000fce0000000000 */
.L_x_31:
[----:B------:R-:W0:Y:S01]  /*2850*/  LDC.64 R4, c[0x0][0x3e0] ;  /* 0x0000f800ff047b82 */ /* 0x000e220000000a00 */
[----:B------:R-:W1:Y:S01]  /*2860*/  LDCU UR4, c[0x0][0x380] ;  /* 0x00007000ff0477ac */ /* 0x000e620008000800 */
[----:B0-----:R-:W-:-:S04]  /*2870*/  IMAD.WIDE R4, R21, 0x4, R4 ;  /* 0x0000000415047825 */ /* 0x001fc800078e0204 */
[----:B------:R-:W-:Y:S01]  /*2880*/  IMAD.IADD R21, R20, 0x1, R21 ;  /* 0x0000000114157824 */ /* 0x000fe200078e0215 */
[----:B------:R0:W-:Y:S04]  /*2890*/  STG.E desc[UR8][R4.64], R2 ;  /* 0x0000000204007986 */ /* 0x0001e8000c101908 */
[----:B-1----:R-:W-:-:S13]  /*28a0*/  ISETP.GE.AND P0, PT, R21, UR4, PT ;  /* 0x0000000415007c0c */ /* 0x002fda000bf06270 */
[----:B0-----:R-:W-:Y:S05]  /*28b0*/  @!P0 BRA `(.L_x_36) ;  /* 0xffffffd8003c8947 */ /* 0x001fea000383ffff */
[----:B------:R-:W-:Y:S05]  /*28c0*/  EXIT ;  /* 0x000000000000794d */ /* 0x000fea0003800000 */
.L_x_0:
[----:B------:R-:W0:Y:S02]  /*28d0*/  LDC R6, c[0x0][0x3a8] ;  /* 0x0000ea00ff067b82 */ /* 0x000e240000000800 */
[----:B0-----:R-:W-:-:S13]  /*28e0*/  ISETP.GE.AND P0, PT, R6, 0x1, PT ;  /* 0x000000010600780c */ /* 0x001fda0003f06270 */
[----:B------:R-:W-:Y:S05]  /*28f0*/  @!P0 BRA `(.L_x_37) ;  /* 0x0000001000608947 */ /* 0x000fea0003800000 */
[C---:B------:R-:W-:Y:S02]  /*2900*/  LOP3.LUT R0, R19.reuse, 0x7, RZ, 0xc0, !PT ;  /* 0x0000000713007812 */ /* 0x040fe400078ec0ff */
[----:B------:R-:W-:Y:S02]  /*2910*/  LOP3.LUT R2, R6, 0xf, RZ, 0xc0, !PT ;  /* 0x0000000f06027812 */ /* 0x000fe400078ec0ff */
[C---:B------:R-:W-:Y:S01]  /*2920*/  IADD3 R3, PT, PT, R19.reuse, -0x1, RZ ;  /* 0xffffffff13037810 */ /* 0x040fe20007ffe0ff */
[----:B------:R-:W-:Y:S01]  /*2930*/  VIADD R4, R0, 0xffffffff ;  /* 0xffffffff00047836 */ /* 0x000fe20000000000 */
[----:B------:R-:W-:Y:S01]  /*2940*/  LOP3.LUT R7, R19, 0x3, RZ, 0xc0, !PT ;  /* 0x0000000313077812 */ /* 0x000fe200078ec0ff */
[----:B------:R-:W-:Y:S01]  /*2950*/  VIADD R5, R2, 0xffffffff ;  /* 0xffffffff02057836 */ /* 0x000fe20000000000 */
[----:B------:R-:W-:Y:S02]  /*2960*/  ISETP.GE.U32.AND P0, PT, R3, 0x7, PT ;  /* 0x000000070300780c */ /* 0x000fe40003f06070 */
[----:B------:R-:W-:-:S02]  /*2970*/  LOP3.LUT R3, R6, 0x7, RZ, 0xc0, !PT ;  /* 0x0000000706037812 */ /* 0x000fc400078ec0ff */
[----:B------:R-:W-:Y:S02]  /*2980*/  ISETP.GE.U32.AND P1, PT, R4, 0x3, PT ;  /* 0x000000030400780c */ /* 0x000fe40003f26070 */
[----:B------:R-:W-:Y:S01]  /*2990*/  ISETP.GE.U32.AND P2, PT, R5, 0x7, PT ;  /* 0x000000070500780c */ /* 0x000fe20003f46070 */
[----:B------:R-:W-:Y:S01]  /*29a0*/  VIADD R9, R3, 0xffffffff ;  /* 0xffffffff03097836 */ /* 0x000fe20000000000 */
[C---:B------:R-:W-:Y:S02]  /*29b0*/  LOP3.LUT R4, R6.reuse, 0x3, RZ, 0xc0, !PT ;  /* 0x0000000306047812 */ /* 0x040fe400078ec0ff */
[C---:B------:R-:W-:Y:S02]  /*29c0*/  LOP3.LUT R5, R6.reuse, 0x7ffffff8, RZ, 0xc0, !PT ;  /* 0x7ffffff806057812 */ /* 0x040fe400078ec0ff */
[----:B------:R-:W-:Y:S02]  /*29d0*/  LOP3.LUT R6, R6, 0x7ffffff0, RZ, 0xc0, !PT ;  /* 0x7ffffff006067812 */ /* 0x000fe400078ec0ff */
[----:B------:R-:W-:-:S07]  /*29e0*/  LOP3.LUT R8, R19, 0x7ffffff8, RZ, 0xc0, !PT ;  /* 0x7ffffff813087812 */ /* 0x000fce00078ec0ff */
.L_x_52:
[----:B------:R-:W0:Y:S01]  /*29f0*/  LDC R14, c[0x0][0x3a8] ;  /* 0x0000ea00ff0e7b82 */ /* 0x000e220000000800 */
[----:B------:R-:W-:Y:S01]  /*2a00*/  IMAD.MOV.U32 R15, RZ, RZ, RZ ;  /* 0x000000ffff0f7224 */ /* 0x000fe200078e00ff */
[----:B0-----:R-:W-:-:S13]  /*2a10*/  ISETP.GE.U32.AND P3, PT, R14, 0x8, PT ;  /* 0x000000080e00780c */ /* 0x001fda0003f66070 */
[----:B------:R-:W-:Y:S05]  /*2a20*/  @!P3 BRA `(.L_x_38) ;  /* 0x000000000040b947 */ /* 0x000fea0003800000 */
[----:B------:R-:W0:Y:S01]  /*2a30*/  LDC.64 R10, c[0x0][0x3d8] ;  /* 0x0000f600ff0a7b82 */ /* 0x000e220000000a00 */
[----:B------:R-:W-:-:S07]  /*2a40*/  IMAD.MOV.U32 R16, RZ, RZ, RZ ;  /* 0x000000ffff107224 */ /* 0x000fce00078e00ff */
.L_x_39:
[----:B-1----:R-:W-:Y:S02]  /*2a50*/  IMAD R13, R21, R14, R16 ;  /* 0x0000000e150d7224 */ /* 0x002fe400078e0210 */
[----:B------:R-:W-:Y:S02]  /*2a60*/  VIADD R16, R16, 0x8 ;  /* 0x0000000810107836 */ /* 0x000fe40000000000 */
[----:B0-----:R-:W-:-:S03]  /*2a70*/  IMAD.WIDE R12, R13, 0x4, R10 ;  /* 0x000000040d0c7825 */ /* 0x001fc600078e020a */
[----:B------:R-:W-:Y:S02]  /*2a80*/  ISETP.NE.AND P3, PT, R16, R5, PT ;  /* 0x000000051000720c */ /* 0x000fe40003f65270 */
        /* <DEDUP_REMOVED lines=9> */
[----:B------:R-:W-:-:S07]  /*2b20*/  IMAD.MOV.U32 R15, RZ, RZ, R5 ;  /* 0x000000ffff0f7224 */ /* 0x000fce00078e0005 */
.L_x_38:
[----:B------:R-:W-:-:S13]  /*2b30*/  ISETP.NE.AND P3, PT, R3, RZ, PT ;  /* 0x000000ff0300720c */ /* 0x000fda0003f65270 */
[----:B------:R-:W-:Y:S05]  /*2b40*/  @!P3 BRA `(.L_x_40) ;  /* 0x000000000060b947 */ /* 0x000fea0003800000 */
[----:B------:R-:W-:Y:S02]  /*2b50*/  ISETP.GE.U32.AND P4, PT, R9, 0x3, PT ;  /* 0x000000030900780c */ /* 0x000fe40003f86070 */
[----:B------:R-:W-:-:S11]  /*2b60*/  ISETP.NE.AND P5, PT, R4, RZ, PT ;  /* 0x000000ff0400720c */ /* 0x000fd60003fa5270 */
[----:B------:R-:W-:Y:S05]  /*2b70*/  @!P4 BRA `(.L_x_41) ;  /* 0x000000000020c947 */ /* 0x000fea0003800000 */
[----:B------:R-:W0:Y:S01]  /*2b80*/  LDC.64 R10, c[0x0][0x3d8] ;  /* 0x0000f600ff0a7b82 */ /* 0x000e220000000a00 */
[----:B-1----:R-:W-:Y:S01]  /*2b90*/  IMAD R13, R21, R14, R15 ;  /* 0x0000000e150d7224 */ /* 0x002fe200078e020f */
[----:B------:R-:W-:-:S03]  /*2ba0*/  IADD3 R15, PT, PT, R15, 0x4, RZ ;  /* 0x000000040f0f7810 */ /* 0x000fc60007ffe0ff */
[----:B0-----:R-:W-:-:S05]  /*2bb0*/  IMAD.WIDE R10, R13, 0x4, R10 ;  /* 0x000000040d0a7825 */ /* 0x001fca00078e020a */
[----:B------:R0:W-:Y:S04]  /*2bc0*/  STG.E desc[UR8][R10.64], RZ ;  /* 0x000000ff0a007986 */ /* 0x0001e8000c101908 */
[----:B------:R0:W-:Y:S04]  /*2bd0*/  STG.E desc[UR8][R10.64+0x4], RZ ;  /* 0x000004ff0a007986 */ /* 0x0001e8000c101908 */
[----:B------:R0:W-:Y:S04]  /*2be0*/  STG.E desc[UR8][R10.64+0x8], RZ ;  /* 0x000008ff0a007986 */ /* 0x0001e8000c101908 */
[----:B------:R0:W-:Y:S02]  /*2bf0*/  STG.E desc[UR8][R10.64+0xc], RZ ;  /* 0x00000cff0a007986 */ /* 0x0001e4000c101908 */
.L_x_41:
[----:B------:R-:W-:Y:S05]  /*2c00*/  @!P5 BRA `(.L_x_40) ;  /* 0x000000000030d947 */ /* 0x000fea0003800000 */
[----:B------:R-:W-:Y:S02]  /*2c10*/  ISETP.NE.AND P4, PT, R4, 0x1, PT ;  /* 0x000000010400780c */ /* 0x000fe40003f85270 */
[----:B------:R-:W-:-:S11]  /*2c20*/  LOP3.LUT P5, RZ, R14, 0x1, RZ, 0xc0, !PT ;  /* 0x000000010eff7812 */ /* 0x000fd600078ac0ff */
[----:B-1----:R-:W1:Y:S01]  /*2c30*/  @P4 LDC.64 R12, c[0x0][0x3d8] ;  /* 0x0000f600ff0c4b82 */ /* 0x002e620000000a00 */
[----:B------:R-:W-:Y:S02]  /*2c40*/  @P4 IMAD R17, R21, R14, R15 ;  /* 0x0000000e15114224 */ /* 0x000fe400078e020f */
[----:B------:R-:W-:-:S04]  /*2c50*/  @P4 VIADD R15, R15, 0x2 ;  /* 0x000000020f0f4836 */ /* 0x000fc80000000000 */
[----:B------:R-:W-:Y:S01]  /*2c60*/  @P5 IMAD R15, R21, R14, R15 ;  /* 0x0000000e150f5224 */ /* 0x000fe200078e020f */
[----:B0-----:R-:W0:Y:S01]  /*2c70*/  @P5 LDC.64 R10, c[0x0][0x3d8] ;  /* 0x0000f600ff0a5b82 */ /* 0x001e220000000a00 */
[----:B-1----:R-:W-:-:S05]  /*2c80*/  @P4 IMAD.WIDE R12, R17, 0x4, R12 ;  /* 0x00000004110c4825 */ /* 0x002fca00078e020c */
[----:B------:R2:W-:Y:S01]  /*2c90*/  @P4 STG.E desc[UR8][R12.64], RZ ;  /* 0x000000ff0c004986 */ /* 0x0005e2000c101908 */
[----:B0-----:R-:W-:-:S03]  /*2ca0*/  @P5 IMAD.WIDE R10, R15, 0x4, R10 ;  /* 0x000000040f0a5825 */ /* 0x001fc600078e020a */
[----:B------:R2:W-:Y:S04]  /*2cb0*/  @P4 STG.E desc[UR8][R12.64+0x4], RZ ;  /* 0x000004ff0c004986 */ /* 0x0005e8000c101908 */
[----:B------:R2:W-:Y:S02]  /*2cc0*/  @P5 STG.E desc[UR8][R10.64], RZ ;  /* 0x000000ff0a005986 */ /* 0x0005e4000c101908 */
.L_x_40:
[----:B------:R-:W-:-:S13]  /*2cd0*/  ISETP.GT.AND P4, PT, R19, RZ, PT ;  /* 0x000000ff1300720c */ /* 0x000fda0003f84270 */
[----:B------:R-:W-:Y:S05]  /*2ce0*/  @!P4 BRA `(.L_x_42) ;  /* 0x0000000000c4c947 */ /* 0x000fea0003800000 */
[----:B------:R-:W-:Y:S02]  /*2cf0*/  IMAD R15, R19, R21, RZ ;  /* 0x00000015130f7224 */ /* 0x000fe400078e02ff */
[----:B------:R-:W-:Y:S01]  /*2d00*/  IMAD.MOV.U32 R16, RZ, RZ, RZ ;  /* 0x000000ffff107224 */ /* 0x000fe200078e00ff */
[----:B------:R-:W-:Y:S06]  /*2d10*/  @!P0 BRA `(.L_x_43) ;  /* 0x0000000000448947 */ /* 0x000fec0003800000 */
[----:B0-2---:R-:W0:Y:S01]  /*2d20*/  LDC.64 R10, c[0x0][0x3d0] ;  /* 0x0000f400ff0a7b82 */ /* 0x005e220000000a00 */
[----:B------:R-:W-:Y:S02]  /*2d30*/  IMAD.MOV.U32 R16, RZ, RZ, RZ ;  /* 0x000000ffff107224 */ /* 0x000fe400078e00ff */
[----:B------:R-:W-:-:S07]  /*2d40*/  IMAD.MOV.U32 R17, RZ, RZ, -0x1 ;  /* 0xffffffffff117424 */ /* 0x000fce00078e00ff */
.L_x_44:
[----:B-12---:R-:W-:Y:S02]  /*2d50*/  IMAD.IADD R13, R15, 0x1, R16 ;  /* 0x000000010f0d7824 */ /* 0x006fe400078e0210 */
[----:B------:R-:W-:Y:S02]  /*2d60*/  VIADD R16, R16, 0x8 ;  /* 0x0000000810107836 */ /* 0x000fe40000000000 */
[----:B0-----:R-:W-:-:S03]  /*2d70*/  IMAD.WIDE R12, R13, 0x4, R10 ;  /* 0x000000040d0c7825 */ /* 0x001fc600078e020a */
[----:B------:R-:W-:Y:S02]  /*2d80*/  ISETP.NE.AND P4, PT, R16, R8, PT ;  /* 0x000000081000720c */ /* 0x000fe40003f85270 */
        /* <DEDUP_REMOVED lines=9> */
[----:B------:R-:W-:-:S07]  /*2e20*/  IMAD.MOV.U32 R16, RZ, RZ, R8 ;  /* 0x000000ffff107224 */ /* 0x000fce00078e0008 */
.L_x_43:
[----:B------:R-:W-:-:S13]  /*2e30*/  ISETP.NE.AND P4, PT, R0, RZ, PT ;  /* 0x000000ff0000720c */ /* 0x000fda0003f85270 */
[----:B------:R-:W-:Y:S05]  /*2e40*/  @!P4 BRA `(.L_x_42) ;  /* 0x00000000006cc947 */ /* 0x000fea0003800000 */
[----:B------:R-:W-:Y:S01]  /*2e50*/  ISETP.NE.AND P4, PT, R7, RZ, PT ;  /* 0x000000ff0700720c */ /* 0x000fe20003f85270 */
[----:B------:R-:W-:-:S12]  /*2e60*/  @!P1 BRA `(.L_x_45) ;  /* 0x0000000000249947 */ /* 0x000fd80003800000 */
[----:B0-2---:R-:W0:Y:S01]  /*2e70*/  LDC.64 R10, c[0x0][0x3d0] ;  /* 0x0000f400ff0a7b82 */ /* 0x005e220000000a00 */
[----:B-1----:R-:W-:Y:S01]  /*2e80*/  IADD3 R13, PT, PT, R15, R16, RZ ;  /* 0x000000100f0d7210 */ /* 0x002fe20007ffe0ff */
[----:B------:R-:W-:Y:S02]  /*2e90*/  IMAD.MOV.U32 R17, RZ, RZ, -0x1 ;  /* 0xffffffffff117424 */ /* 0x000fe400078e00ff */
[----:B------:R-:W-:Y:S02]  /*2ea0*/  VIADD R16, R16, 0x4 ;  /* 0x0000000410107836 */ /* 0x000fe40000000000 */
[----:B0-----:R-:W-:-:S05]  /*2eb0*/  IMAD.WIDE R10, R13, 0x4, R10 ;  /* 0x000000040d0a7825 */ /* 0x001fca00078e020a */
[----:B------:R3:W-:Y:S04]  /*2ec0*/  STG.E desc[UR8][R10.64], R17 ;  /* 0x000000110a007986 */ /* 0x0007e8000c101908 */
[----:B------:R3:W-:Y:S04]  /*2ed0*/  STG.E desc[UR8][R10.64+0x4], R17 ;  /* 0x000004110a007986 */ /* 0x0007e8000c101908 */
[----:B------:R3:W-:Y:S04]  /*2ee0*/  STG.E desc[UR8][R10.64+0x8], R17 ;  /* 0x000008110a007986 */ /* 0x0007e8000c101908 */
[----:B------:R3:W-:Y:S02]  /*2ef0*/  STG.E desc[UR8][R10.64+0xc], R17 ;  /* 0x00000c110a007986 */ /* 0x0007e4000c101908 */
.L_x_45:
[----:B------:R-:W-:Y:S05]  /*2f00*/  @!P4 BRA `(.L_x_42) ;  /* 0x00000000003cc947 */ /* 0x000fea0003800000 */
[----:B------:R-:W-:Y:S02]  /*2f10*/  LOP3.LUT P5, RZ, R19, 0x1, RZ, 0xc0, !PT ;  /* 0x0000000113ff7812 */ /* 0x000fe400078ac0ff */
[----:B------:R-:W-:-:S11]  /*2f20*/  ISETP.NE.AND P4, PT, R7, 0x1, PT ;  /* 0x000000010700780c */ /* 0x000fd60003f85270 */
[----:B0-23--:R-:W0:Y:S02]  /*2f30*/  @P5 LDC.64 R10, c[0x0][0x3d0] ;  /* 0x0000f400ff0a5b82 */ /* 0x00de240000000a00 */
[----:B------:R-:W-:Y:S05]  /*2f40*/  @!P4 BRA `(.L_x_46) ;  /* 0x00000000001cc947 */ /* 0x000fea0003800000 */
[----:B-1----:R-:W1:Y:S01]  /*2f50*/  LDC.64 R12, c[0x0][0x3d0] ;  /* 0x0000f400ff0c7b82 */ /* 0x002e620000000a00 */
[----:B------:R-:W-:Y:S02]  /*2f60*/  IMAD.IADD R17, R15, 0x1, R16 ;  /* 0x000000010f117824 */ /* 0x000fe400078e0210 */
[----:B------:R-:W-:Y:S02]  /*2f70*/  IMAD.MOV.U32 R23, RZ, RZ, -0x1 ;  /* 0xffffffffff177424 */ /* 0x000fe400078e00ff */
[----:B------:R-:W-:Y:S02]  /*2f80*/  VIADD R16, R16, 0x2 ;  /* 0x0000000210107836 */ /* 0x000fe40000000000 */
[----:B-1----:R-:W-:-:S05]  /*2f90*/  IMAD.WIDE R12, R17, 0x4, R12 ;  /* 0x00000004110c7825 */ /* 0x002fca00078e020c */
[----:B------:R2:W-:Y:S04]  /*2fa0*/  STG.E desc[UR8][R12.64], R23 ;  /* 0x000000170c007986 */ /* 0x0005e8000c101908 */
[----:B------:R2:W-:Y:S02]  /*2fb0*/  STG.E desc[UR8][R12.64+0x4], R23 ;  /* 0x000004170c007986 */ /* 0x0005e4000c101908 */
.L_x_46:
[----:B------:R-:W-:Y:S02]  /*2fc0*/  @P5 IMAD.IADD R15, R15, 0x1, R16 ;  /* 0x000000010f0f5824 */ /* 0x000fe400078e0210 */
[----:B-12---:R-:W-:Y:S02]  /*2fd0*/  @P5 IMAD.MOV.U32 R13, RZ, RZ, -0x1 ;  /* 0xffffffffff0d5424 */ /* 0x006fe400078e00ff */
[----:B0-----:R-:W-:-:S05]  /*2fe0*/  @P5 IMAD.WIDE R10, R15, 0x4, R10 ;  /* 0x000000040f0a5825 */ /* 0x001fca00078e020a */
[----:B------:R4:W-:Y:S02]  /*2ff0*/  @P5 STG.E desc[UR8][R10.64], R13 ;  /* 0x0000000d0a005986 */ /* 0x0009e4000c101908 */
.L_x_42:
[----:B------:R-:W-:Y:S01]  /*3000*/  ISETP.GE.U32.AND P4, PT, R14, 0x10, PT ;  /* 0x000000100e00780c */ /* 0x000fe20003f86070 */
[----:B------:R-:W-:Y:S01]  /*3010*/  IMAD.MOV.U32 R15, RZ, RZ, RZ ;  /* 0x000000ffff0f7224 */ /* 0x000fe200078e00ff */
[----:B-12-4-:R-:W-:Y:S01]  /*3020*/  MOV R13, 0xffffffff ;  /* 0xffffffff000d7802 */ /* 0x016fe20000000f00 */
[----:B------:R-:W-:-:S10]  /*3030*/  IMAD.MOV.U32 R12, RZ, RZ, RZ ;  /* 0x000000ffff0c7224 */ /* 0x000fd400078e00ff */
[----:B------:R-:W-:Y:S05]  /*3040*/  @!P4 BRA `(.L_x_47) ;  /* 0x000000040028c947 */ /* 0x000fea0003800000 */
[----:B------:R-:W-:Y:S02]  /*3050*/  IMAD.MOV.U32 R13, RZ, RZ, -0x1 ;  /* 0xffffffffff0d7424 */ /* 0x000fe400078e00ff */
[----:B------:R-:W-:Y:S02]  /*3060*/  IMAD.MOV.U32 R15, RZ, RZ, RZ ;  /* 0x000000ffff0f7224 */ /* 0x000fe400078e00ff */
[----:B------:R-:W-:-:S07]  /*3070*/  IMAD.MOV.U32 R12, RZ, RZ, RZ ;  /* 0x000000ffff0c7224 */ /* 0x000fce00078e00ff */
.L_x_48:
[----:B0--3--:R-:W0:Y:S01]  /*3080*/  LDC.64 R10, c[0x0][0x3d8] ;  /* 0x0000f600ff0a7b82 */ /* 0x009e220000000a00 */
[----:B------:R-:W-:-:S04]  /*3090*/  IMAD R17, R21, R14, R15 ;  /* 0x0000000e15117224 */ /* 0x000fc800078e020f */
[----:B0-----:R-:W-:-:S05]  /*30a0*/  IMAD.WIDE R10, R17, 0x4, R10 ;  /* 0x00000004110a7825 */ /* 0x001fca00078e020a */
[----:B------:R-:W2:Y:S04]  /*30b0*/  LDG.E R16, desc[UR8][R10.64] ;  /* 0x000000080a107981 */ /* 0x000ea8000c1e1900 */
[----:B------:R-:W3:Y:S04]  /*30c0*/  LDG.E R17, desc[UR8][R10.64+0x4] ;  /* 0x000004080a117981 */ /* 0x000ee8000c1e1900 */
[----:B------:R-:W4:Y:S04]  /*30d0*/  LDG.E R25, desc[UR8][R10.64+0x8] ;  /* 0x000008080a197981 */ /* 0x000f28000c1e1900 */
[----:B------:R-:W5:Y:S04]  /*30e0*/  LDG.E R24, desc[UR8][R10.64+0xc] ;  /* 0x00000c080a187981 */ /* 0x000f68000c1e1900 */
[----:B------:R-:W5:Y:S04]  /*30f0*/  LDG.E R23, desc[UR8][R10.64+0x10] ;  /* 0x000010080a177981 */ /* 0x000f68000c1e1900 */
[----:B------:R-:W5:Y:S04]  /*3100*/  LDG.E R22, desc[UR8][R10.64+0x14] ;  /* 0x000014080a167981 */ /* 0x000f68000c1e1900 */
[----:B------:R-:W5:Y:S01]  /*3110*/  LDG.E R18, desc[UR8][R10.64+0x18] ;  /* 0x000018080a127981 */ /* 0x000f62000c1e1900 */
[----:B--2---:R-:W-:-:S02]  /*3120*/  ISETP.GT.AND P6, PT, R16, R13, PT ;  /* 0x0000000d1000720c */ /* 0x004fc40003fc4270 */
[----:B------:R-:W-:Y:S02]  /*3130*/  VIMNMX R16, PT, PT, R16, R13, !PT ;  /* 0x0000000d10107248 */ /* 0x000fe40007fe0100 */
[----:B------:R-:W2:Y:S02]  /*3140*/  LDG.E R13, desc[UR8][R10.64+0x1c] ;  /* 0x00001c080a0d7981 */ /* 0x000ea4000c1e1900 */
[----:B---3--:R-:W-:Y:S02]  /*3150*/  ISETP.GT.AND P5, PT, R17, R16, PT ;  /* 0x000000101100720c */ /* 0x008fe40003fa4270 */
[----:B------:R-:W-:Y:S02]  /*3160*/  VIMNMX R16, PT, PT, R16, R17, !PT ;  /* 0x0000001110107248 */ /* 0x000fe40007fe0100 */
[----:B------:R-:W3:Y:S02]  /*3170*/  LDG.E R17, desc[UR8][R10.64+0x20] ;  /* 0x000020080a117981 */ /* 0x000ee4000c1e1900 */
[----:B----4-:R-:W-:-:S02]  /*3180*/  ISETP.GT.AND P4, PT, R25, R16, PT ;  /* 0x000000101900720c */ /* 0x010fc40003f84270 */
[----:B------:R-:W-:Y:S02]  /*3190*/  VIMNMX R25, PT, PT, R16, R25, !PT ;  /* 0x0000001910197248 */ /* 0x000fe40007fe0100 */
[----:B------:R-:W4:Y:S01]  /*31a0*/  LDG.E R16, desc[UR8][R10.64+0x24] ;  /* 0x000024080a107981 */ /* 0x000f22000c1e1900 */
[----:B------:R-:W-:Y:S02]  /*31b0*/  SEL R12, R15, R12, P6 ;  /* 0x0000000c0f0c7207 */ /* 0x000fe40003000000 */
[----:B-----5:R-:W-:Y:S02]  /*31c0*/  ISETP.GT.AND P6, PT, R24, R25, PT ;  /* 0x000000191800720c */ /* 0x020fe40003fc4270 */
[----:B------:R-:W-:Y:S02]  /*31d0*/  VIMNMX R26, PT, PT, R25, R24, !PT ;  /* 0x00000018191a7248 */ /* 0x000fe40007fe0100 */
[----:B------:R-:W5:Y:S01]  /*31e0*/  LDG.E R24, desc[UR8][R10.64+0x28] ;  /* 0x000028080a187981 */ /* 0x000f62000c1e1900 */
[----:B------:R-:W-:Y:S01]  /*31f0*/  @P5 VIADD R12, R15, 0x1 ;  /* 0x000000010f0c5836 */ /* 0x000fe20000000000 */
[----:B------:R-:W-:-:S02]  /*3200*/  ISETP.GT.AND P5, PT, R23, R26, PT ;  /* 0x0000001a1700720c */ /* 0x000fc40003fa4270 */
[----:B------:R-:W-:Y:S02]  /*3210*/  VIMNMX R25, PT, PT, R26, R23, !PT ;  /* 0x000000171a197248 */ /* 0x000fe40007fe0100 */
[----:B------:R-:W5:Y:S01]  /*3220*/  LDG.E R23, desc[UR8][R10.64+0x2c] ;  /* 0x00002c080a177981 */ /* 0x000f62000c1e1900 */
[----:B------:R-:W-:Y:S01]  /*3230*/  @P4 VIADD R12, R15, 0x2 ;  /* 0x000000020f0c4836 */ /* 0x000fe20000000000 */
[----:B------:R-:W-:Y:S02]  /*3240*/  ISETP.GT.AND P4, PT, R22, R25, PT ;  /* 0x000000191600720c */ /* 0x000fe40003f84270 */
[----:B------:R-:W-:Y:S01]  /*3250*/  VIMNMX R25, PT, PT, R25, R22, !PT ;  /* 0x0000001619197248 */ /* 0x000fe20007fe0100 */
[----:B------:R-:W5:Y:S04]  /*3260*/  LDG.E R26, desc[UR8][R10.64+0x3c] ;  /* 0x00003c080a1a7981 */ /* 0x000f68000c1e1900 */
[----:B------:R-:W5:Y:S01]  /*3270*/  LDG.E R22, desc[UR8][R10.64+0x30] ;  /* 0x000030080a167981 */ /* 0x000f62000c1e1900 */
[----:B------:R-:W-:-:S02]  /*3280*/  @P6 IADD3 R12, PT, PT, R15, 0x3, RZ ;  /* 0x000000030f0c6810 */ /* 0x000fc40007ffe0ff */
[----:B------:R-:W-:Y:S02]  /*3290*/  ISETP.GT.AND P6, PT, R18, R25, PT ;  /* 0x000000191200720c */ /* 0x000fe40003fc4270 */
[----:B------:R-:W-:Y:S02]  /*32a0*/  VIMNMX R28, PT, PT, R25, R18, !PT ;  /* 0x00000012191c7248 */ /* 0x000fe40007fe0100 */
[----:B------:R-:W5:Y:S04]  /*32b0*/  LDG.E R18, desc[UR8][R10.64+0x34] ;  /* 0x000034080a127981 */ /* 0x000f68000c1e1900 */
[----:B------:R0:W5:Y:S01]  /*32c0*/  LDG.E R25, desc[UR8][R10.64+0x38] ;  /* 0x000038080a197981 */ /* 0x000162000c1e1900 */
[C---:B------:R-:W-:Y:S02]  /*32d0*/  @P5 VIADD R12, R15.reuse, 0x4 ;  /* 0x000000040f0c5836 */ /* 0x040fe40000000000 */
[----:B------:R-:W-:-:S02]  /*32e0*/  @P4 VIADD R12, R15, 0x5 ;  /* 0x000000050f0c4836 */ /* 0x000fc40000000000 */
[----:B------:R-:W-:Y:S01]  /*32f0*/  @P6 VIADD R12, R15, 0x6 ;  /* 0x000000060f0c6836 */ /* 0x000fe20000000000 */
[----:B--2---:R-:W-:Y:S02]  /*3300*/  ISETP.GT.AND P5, PT, R13, R28, PT ;  /* 0x0000001c0d00720c */ /* 0x004fe40003fa4270 */
[----:B------:R-:W-:-:S04]  /*3310*/  VIMNMX R28, PT, PT, R28, R13, !PT ;  /* 0x0000000d1c1c7248 */ /* 0x000fc80007fe0100 */
[----:B---3--:R-:W-:Y:S02]  /*3320*/  ISETP.GT.AND P4, PT, R17, R28, PT ;  /* 0x0000001c1100720c */ /* 0x008fe40003f84270 */
[----:B------:R-:W-:-:S04]  /*3330*/  VIMNMX R17, PT, PT, R28, R17, !PT ;  /* 0x000000111c117248 */ /* 0x000fc80007fe0100 */
[----:B----4-:R-:W-:Y:S02]  /*3340*/  ISETP.GT.AND P6, PT, R16, R17, PT ;  /* 0x000000111000720c */ /* 0x010fe40003fc4270 */
[----:B------:R-:W-:Y:S01]  /*3350*/  VIMNMX R17, PT, PT, R17, R16, !PT ;  /* 0x0000001011117248 */ /* 0x000fe20007fe0100 */
[----:B------:R-:W-:-:S03]  /*3360*/  @P5 VIADD R12, R15, 0x7 ;  /* 0x000000070f0c5836 */ /* 0x000fc60000000000 */
[----:B-----5:R-:W-:Y:S02]  /*3370*/  ISETP.GT.AND P5, PT, R24, R17, PT ;  /* 0x000000111800720c */ /* 0x020fe40003fa4270 */
[----:B------:R-:W-:Y:S01]  /*3380*/  VIMNMX R24, PT, PT, R17, R24, !PT ;  /* 0x0000001811187248 */ /* 0x000fe20007fe0100 */
[----:B------:R-:W-:-:S03]  /*3390*/  @P4 VIADD R12, R15, 0x8 ;  /* 0x000000080f0c4836 */ /* 0x000fc60000000000 */
[----:B------:R-:W-:Y:S02]  /*33a0*/  ISETP.GT.AND P4, PT, R23, R24, PT ;  /* 0x000000181700720c */ /* 0x000fe40003f84270 */
[----:B------:R-:W-:Y:S01]  /*33b0*/  VIMNMX R23, PT, PT, R24, R23, !PT ;  /* 0x0000001718177248 */ /* 0x000fe20007fe0100 */
[----:B------:R-:W-:-:S03]  /*33c0*/  @P6 VIADD R12, R15, 0x9 ;  /* 0x000000090f0c6836 */ /* 0x000fc60000000000 */
[----:B------:R-:W-:Y:S02]  /*33d0*/  ISETP.GT.AND P6, PT, R22, R23, PT ;  /* 0x000000171600720c */ /* 0x000fe40003fc4270 */
[----:B------:R-:W-:-:S04]  /*33e0*/  VIMNMX R23, PT, PT, R23, R22, !PT ;  /* 0x0000001617177248 */ /* 0x000fc80007fe0100 */
[----:B0-----:R-:W-:Y:S01]  /*33f0*/  VIMNMX R10, PT, PT, R23, R18, !PT ;  /* 0x00000012170a7248 */ /* 0x001fe20007fe0100 */
[C---:B------:R-:W-:Y:S01]  /*3400*/  @P5 VIADD R12, R15.reuse, 0xa ;  /* 0x0000000a0f0c5836 */ /* 0x040fe20000000000 */
[----:B------:R-:W-:Y:S02]  /*3410*/  ISETP.GT.AND P5, PT, R18, R23, PT ;  /* 0x000000171200720c */ /* 0x000fe40003fa4270 */
[----:B------:R-:W-:Y:S02]  /*3420*/  VIMNMX R13, PT, PT, R10, R25, !PT ;  /* 0x000000190a0d7248 */ /* 0x000fe40007fe0100 */
[C---:B------:R-:W-:Y:S01]  /*3430*/  @P4 IADD3 R12, PT, PT, R15.reuse, 0xb, RZ ;  /* 0x0000000b0f0c4810 */ /* 0x040fe20007ffe0ff */
[----:B------:R-:W-:Y:S01]  /*3440*/  @P6 VIADD R12, R15, 0xc ;  /* 0x0000000c0f0c6836 */ /* 0x000fe20000000000 */
[----:B------:R-:W-:Y:S02]  /*3450*/  ISETP.GT.AND P4, PT, R25, R10, PT ;  /* 0x0000000a1900720c */ /* 0x000fe40003f84270 */
[----:B------:R-:W-:-:S05]  /*3460*/  ISETP.GT.AND P6, PT, R26, R13, PT ;  /* 0x0000000d1a00720c */ /* 0x000fca0003fc4270 */
[----:B------:R-:W-:-:S06]  /*3470*/  @P5 VIADD R12, R15, 0xd ;  /* 0x0000000d0f0c5836 */ /* 0x000fcc0000000000 */
[C---:B------:R-:W-:Y:S02]  /*3480*/  @P4 VIADD R12, R15.reuse, 0xe ;  /* 0x0000000e0f0c4836 */ /* 0x040fe40000000000 */
[C---:B------:R-:W-:Y:S02]  /*3490*/  @P6 VIADD R12, R15.reuse, 0xf ;  /* 0x0000000f0f0c6836 */ /* 0x040fe40000000000 */
[----:B------:R-:W-:-:S05]  /*34a0*/  VIADD R15, R15, 0x10 ;  /* 0x000000100f0f7836 */ /* 0x000fca0000000000 */
[----:B------:R-:W-:Y:S02]  /*34b0*/  ISETP.NE.AND P4, PT, R15, R6, PT ;  /* 0x000000060f00720c */ /* 0x000fe40003f85270 */
[----:B------:R-:W-:-:S11]  /*34c0*/  VIMNMX R13, PT, PT, R13, R26, !PT ;  /* 0x0000001a0d0d7248 */ /* 0x000fd60007fe0100 */
[----:B------:R-:W-:Y:S05]  /*34d0*/  @P4 BRA `(.L_x_48) ;  /* 0xfffffff800e84947 */ /* 0x000fea000383ffff */
[----:B------:R-:W-:-:S07]  /*34e0*/  IMAD.MOV.U32 R15, RZ, RZ, R6 ;  /* 0x000000ffff0f7224 */ /* 0x000fce00078e0006 */
.L_x_47:
[----:B------:R-:W-:-:S13]  /*34f0*/  ISETP.NE.AND P4, PT, R2, RZ, PT ;  /* 0x000000ff0200720c */ /* 0x000fda0003f85270 */
[----:B------:R-:W-:Y:S05]  /*3500*/  @!P4 BRA `(.L_x_49) ;  /* 0x00000004003cc947 */ /* 0x000fea0003800000 */
[----:B------:R-:W-:Y:S05]  /*3510*/  @!P2 BRA `(.L_x_50) ;  /* 0x000000000090a947 */ /* 0x000fea0003800000 */
        /* <DEDUP_REMOVED lines=13> */
[----:B---3--:R-:W-:Y:S02]  /*35f0*/  ISETP.GT.AND P4, PT, R26, R25, PT ;  /* 0x000000191a00720c */ /* 0x008fe40003f84270 */
[----:B------:R-:W-:Y:S02]  /*3600*/  VIMNMX R25, PT, PT, R25, R26, !PT ;  /* 0x0000001a19197248 */ /* 0x000fe40007fe0100 */
[----:B------:R-:W-:Y:S02]  /*3610*/  SEL R12, R15, R12, P5 ;  /* 0x0000000c0f0c7207 */ /* 0x000fe40002800000 */
[----:B----4-:R-:W-:Y:S02]  /*3620*/  ISETP.GT.AND P6, PT, R28, R25, PT ;  /* 0x000000191c00720c */ /* 0x010fe40003fc4270 */
[----:B------:R-:W-:-:S04]  /*3630*/  VIMNMX R25, PT, PT, R25, R28, !PT ;  /* 0x0000001c19197248 */ /* 0x000fc80007fe0100 */
[----:B-----5:R-:W-:Y:S01]  /*3640*/  ISETP.GT.AND P5, PT, R16, R25, PT ;  /* 0x000000191000720c */ /* 0x020fe20003fa4270 */
[----:B------:R-:W-:Y:S01]  /*3650*/  @P4 VIADD R12, R15, 0x1 ;  /* 0x000000010f0c4836 */ /* 0x000fe20000000000 */
[----:B------:R-:W-:-:S04]  /*3660*/  VIMNMX R25, PT, PT, R25, R16, !PT ;  /* 0x0000001019197248 */ /* 0x000fc80007fe0100 */
[----:B------:R-:W-:Y:S02]  /*3670*/  ISETP.GT.AND P4, PT, R22, R25, PT ;  /* 0x000000191600720c */ /* 0x000fe40003f84270 */
[----:B------:R-:W-:Y:S02]  /*3680*/  VIMNMX R22, PT, PT, R25, R22, !PT ;  /* 0x0000001619167248 */ /* 0x000fe40007fe0100 */
[C---:B------:R-:W-:Y:S02]  /*3690*/  @P6 IADD3 R12, PT, PT, R15.reuse, 0x2, RZ ;  /* 0x000000020f0c6810 */ /* 0x040fe40007ffe0ff */
[----:B0-----:R-:W-:Y:S01]  /*36a0*/  VIMNMX R11, PT, PT, R22, R17, !PT ;  /* 0x00000011160b7248 */ /* 0x001fe20007fe0100 */
[----:B------:R-:W-:Y:S01]  /*36b0*/  @P5 VIADD R12, R15, 0x3 ;  /* 0x000000030f0c5836 */ /* 0x000fe20000000000 */
[----:B------:R-:W-:Y:S02]  /*36c0*/  ISETP.GT.AND P6, PT, R17, R22, PT ;  /* 0x000000161100720c */ /* 0x000fe40003fc4270 */
[----:B------:R-:W-:-:S02]  /*36d0*/  ISETP.GT.AND P5, PT, R18, R11, PT ;  /* 0x0000000b1200720c */ /* 0x000fc40003fa4270 */
[----:B------:R-:W-:Y:S01]  /*36e0*/  VIMNMX R18, PT, PT, R11, R18, !PT ;  /* 0x000000120b127248 */ /* 0x000fe20007fe0100 */
[----:B------:R-:W-:-:S03]  /*36f0*/  @P4 VIADD R12, R15, 0x4 ;  /* 0x000000040f0c4836 */ /* 0x000fc60000000000 */
[----:B------:R-:W-:Y:S02]  /*3700*/  ISETP.GT.AND P4, PT, R23, R18, PT ;  /* 0x000000121700720c */ /* 0x000fe40003f84270 */
[----:B------:R-:W-:-:S03]  /*3710*/  VIMNMX R13, PT, PT, R18, R23, !PT ;  /* 0x00000017120d7248 */ /* 0x000fc60007fe0100 */
[C---:B------:R-:W-:Y:S02]  /*3720*/  @P6 VIADD R12, R15.reuse, 0x5 ;  /* 0x000000050f0c6836 */ /* 0x040fe40000000000 */
[----:B------:R-:W-:-:S06]  /*3730*/  @P5 VIADD R12, R15, 0x6 ;  /* 0x000000060f0c5836 */ /* 0x000fcc0000000000 */
[C---:B------:R-:W-:Y:S02]  /*3740*/  @P4 VIADD R12, R15.reuse, 0x7 ;  /* 0x000000070f0c4836 */ /* 0x040fe40000000000 */
[----:B------:R-:W-:-:S07]  /*3750*/  VIADD R15, R15, 0x8 ;  /* 0x000000080f0f7836 */ /* 0x000fce0000000000 */
.L_x_50:
[----:B------:R-:W-:Y:S05]  /*3760*/  @!P3 BRA `(.L_x_49) ;  /* 0x0000000000a4b947 */ /* 0x000fea0003800000 */
[----:B------:R-:W-:Y:S02]  /*3770*/  ISETP.GE.U32.AND P4, PT, R9, 0x3, PT ;  /* 0x000000030900780c */ /* 0x000fe40003f86070 */
[----:B------:R-:W-:-:S11]  /*3780*/  ISETP.NE.AND P3, PT, R4, RZ, PT ;  /* 0x000000ff0400720c */ /* 0x000fd60003f65270 */
[----:B------:R-:W-:Y:S05]  /*3790*/  @!P4 BRA `(.L_x_51) ;  /* 0x000000000050c947 */ /* 0x000fea0003800000 */
[----:B0--3--:R-:W0:Y:S01]  /*37a0*/  LDC.64 R10, c[0x0][0x3d8] ;  /* 0x0000f600ff0a7b82 */ /* 0x009e220000000a00 */
[----:B------:R-:W-:-:S04]  /*37b0*/  IMAD R17, R21, R14, R15 ;  /* 0x0000000e15117224 */ /* 0x000fc800078e020f */
[----:B0-----:R-:W-:-:S05]  /*37c0*/  IMAD.WIDE R10, R17, 0x4, R10 ;  /* 0x00000004110a7825 */ /* 0x001fca00078e020a */
[----:B------:R-:W2:Y:S04]  /*37d0*/  LDG.E R16, desc[UR8][R10.64] ;  /* 0x000000080a107981 */ /* 0x000ea8000c1e1900 */
[----:B------:R-:W3:Y:S04]  /*37e0*/  LDG.E R18, desc[UR8][R10.64+0x4] ;  /* 0x000004080a127981 */ /* 0x000ee8000c1e1900 */
[----:B------:R-:W4:Y:S04]  /*37f0*/  LDG.E R23, desc[UR8][R10.64+0x8] ;  /* 0x000008080a177981 */ /* 0x000f28000c1e1900 */
[----:B------:R-:W5:Y:S01]  /*3800*/  LDG.E R24, desc[UR8][R10.64+0xc] ;  /* 0x00000c080a187981 */ /* 0x000f62000c1e1900 */
[----:B--2---:R-:W-:-:S02]  /*3810*/  VIMNMX R17, PT, PT, R13, R16, !PT ;  /* 0x000000100d117248 */ /* 0x004fc40007fe0100 */
[----:B------:R-:W-:Y:S02]  /*3820*/  ISETP.GT.AND P6, PT, R16, R13, PT ;  /* 0x0000000d1000720c */ /* 0x000fe40003fc4270 */
[----:B---3--:R-:W-:Y:S02]  /*3830*/  VIMNMX R22, PT, PT, R17, R18, !PT ;  /* 0x0000001211167248 */ /* 0x008fe40007fe0100 */
[----:B------:R-:W-:Y:S02]  /*3840*/  ISETP.GT.AND P5, PT, R18, R17, PT ;  /* 0x000000111200720c */ /* 0x000fe40003fa4270 */
[----:B----4-:R-:W-:Y:S02]  /*3850*/  VIMNMX R13, PT, PT, R22, R23, !PT ;  /* 0x00000017160d7248 */ /* 0x010fe40007fe0100 */
[----:B------:R-:W-:Y:S02]  /*3860*/  ISETP.GT.AND P4, PT, R23, R22, PT ;  /* 0x000000161700720c */ /* 0x000fe40003f84270 */
[----:B------:R-:W-:-:S02]  /*3870*/  SEL R12, R15, R12, P6 ;  /* 0x0000000c0f0c7207 */ /* 0x000fc40003000000 */
[----:B-----5:R-:W-:Y:S02]  /*3880*/  ISETP.GT.AND P6, PT, R24, R13, PT ;  /* 0x0000000d1800720c */ /* 0x020fe40003fc4270 */
[----:B------:R-:W-:-:S03]  /*3890*/  VIMNMX R13, PT, PT, R13, R24, !PT ;  /* 0x000000180d0d7248 */ /* 0x000fc60007fe0100 */
[----:B------:R-:W-:-:S04]  /*38a0*/  @P5 VIADD R12, R15, 0x1 ;  /* 0x000000010f0c5836 */ /* 0x000fc80000000000 */
[----:B------:R-:W-:-:S04]  /*38b0*/  @P4 IADD3 R12, PT, PT, R15, 0x2, RZ ;  /* 0x000000020f0c4810 */ /* 0x000fc80007ffe0ff */
[C---:B------:R-:W-:Y:S02]  /*38c0*/  @P6 VIADD R12, R15.reuse, 0x3 ;  /* 0x000000030f0c6836 */ /* 0x040fe40000000000 */
[----:B------:R-:W-:-:S07]  /*38d0*/  VIADD R15, R15, 0x4 ;  /* 0x000000040f0f7836 */ /* 0x000fce0000000000 */
.L_x_51:
[----:B------:R-:W-:Y:S05]  /*38e0*/  @!P3 BRA `(.L_x_49) ;  /* 0x000000000044b947 */ /* 0x000fea0003800000 */
[----:B0--3--:R-:W0:Y:S01]  /*38f0*/  LDC.64 R10, c[0x0][0x3d8] ;  /* 0x0000f600ff0a7b82 */ /* 0x009e220000000a00 */
[----:B------:R-:W-:-:S04]  /*3900*/  IMAD R17, R21, R14, R15 ;  /* 0x0000000e15117224 */ /* 0x000fc800078e020f */
        /* <DEDUP_REMOVED lines=9> */
[----:B------:R-:W3:Y:S01]  /*39a0*/  @P4 LDG.E R14, desc[UR8][R10.64+0x8] ;  /* 0x000008080a0e4981 */ /* 0x000ee2000c1e1900 */
[----:B--2---:R-:W-:Y:S02]  /*39b0*/  ISETP.GT.AND P3, PT, R13, R16, PT ;  /* 0x000000100d00720c */ /* 0x004fe40003f64270 */
[----:B------:R-:W-:-:S04]  /*39c0*/  VIMNMX R13, PT, PT, R16, R13, !PT ;  /* 0x0000000d100d7248 */ /* 0x000fc80007fe0100 */
[----:B---3--:R-:W-:-:S07]  /*39d0*/  ISETP.GT.AND P5, PT, R14, R13, P4 ;  /* 0x0000000d0e00720c */ /* 0x008fce00027a4270 */
[----:B------:R-:W-:-:S06]  /*39e0*/  @P3 VIADD R12, R15, 0x1 ;  /* 0x000000010f0c3836 */ /* 0x000fcc0000000000 */
[----:B------:R-:W-:-:S07]  /*39f0*/  @P5 VIADD R12, R15, 0x2 ;  /* 0x000000020f0c5836 */ /* 0x000fce0000000000 */
.L_x_49:
[----:B0--3--:R-:W0:Y:S01]  /*3a00*/  LDC.64 R10, c[0x0][0x3e0] ;  /* 0x0000f800ff0a7b82 */ /* 0x009e220000000a00 */
[----:B------:R-:W1:Y:S01]  /*3a10*/  LDCU UR4, c[0x0][0x380] ;  /* 0x00007000ff0477ac */ /* 0x000e620008000800 */
[----:B0-----:R-:W-:-:S04]  /*3a20*/  IMAD.WIDE R10, R21, 0x4, R10 ;  /* 0x00000004150a7825 */ /* 0x001fc800078e020a */
[----:B------:R-:W-:Y:S01]  /*3a30*/  IMAD.IADD R21, R20, 0x1, R21 ;  /* 0x0000000114157824 */ /* 0x000fe200078e0215 */
[----:B------:R0:W-:Y:S04]  /*3a40*/  STG.E desc[UR8][R10.64], R12 ;  /* 0x0000000c0a007986 */ /* 0x0001e8000c101908 */
[----:B-1----:R-:W-:-:S13]  /*3a50*/  ISETP.GE.AND P3, PT, R21, UR4, PT ;  /* 0x0000000415007c0c */ /* 0x002fda000bf66270 */
[----:B0-----:R-:W-:Y:S05]  /*3a60*/  @!P3 BRA `(.L_x_52) ;  /* 0xffffffec00e0b947 */ /* 0x001fea000383ffff */
[----:B------:R-:W-:Y:S05]  /*3a70*/  EXIT ;  /* 0x000000000000794d */ /* 0x000fea0003800000 */
.L_x_37:
[----:B------:R-:W-:-:S13]  /*3a80*/  ISETP.GT.AND P0, PT, R19, RZ, PT ;  /* 0x000000ff1300720c */ /* 0x000fda0003f04270 */
[----:B------:R-:W-:Y:S05]  /*3a90*/  @P0 BRA `(.L_x_53) ;  /* 0x00000000001c0947 */ /* 0x000fea0003800000 */
[----:B------:R-:W0:Y:S02]  /*3aa0*/  LDC.64 R4, c[0x0][0x3e0] ;  /* 0x0000f800ff047b82 */ /* 0x000e240000000a00 */
.L_x_54:
[----:B0-----:R-:W-:-:S04]  /*3ab0*/  IMAD.WIDE R2, R21, 0x4, R4 ;  /* 0x0000000415027825 */ /* 0x001fc800078e0204 */
[----:B------:R-:W-:Y:S01]  /*3ac0*/  IMAD.IADD R21, R20, 0x1, R21 ;  /* 0x0000000114157824 */ /* 0x000fe200078e0215 */
[----:B------:R1:W-:Y:S04]  /*3ad0*/  STG.E desc[UR8][R2.64], RZ ;  /* 0x000000ff02007986 */ /* 0x0003e8000c101908 */
[----:B------:R-:W-:-:S13]  /*3ae0*/  ISETP.GE.AND P0, PT, R21, UR5, PT ;  /* 0x0000000515007c0c */ /* 0x000fda000bf06270 */
[----:B-1----:R-:W-:Y:S05]  /*3af0*/  @!P0 BRA `(.L_x_54) ;  /* 0xfffffffc00ec8947 */ /* 0x002fea000383ffff */
[----:B------:R-:W-:Y:S05]  /*3b00*/  EXIT ;  /* 0x000000000000794d */ /* 0x000fea0003800000 */
.L_x_53:
[C---:B------:R-:W-:Y:S02]  /*3b10*/  LOP3.LUT R8, R19.reuse, 0x7, RZ, 0xc0, !PT ;  /* 0x0000000713087812 */ /* 0x040fe400078ec0ff */
[----:B------:R-:W-:-:S03]  /*3b20*/  LOP3.LUT R9, R19, 0x3, RZ, 0xc0, !PT ;  /* 0x0000000313097812 */ /* 0x000fc600078ec0ff */
[----:B------:R-:W-:-:S05]  /*3b30*/  VIADD R0, R8, 0xffffffff ;  /* 0xffffffff08007836 */ /* 0x000fca0000000000 */
[----:B------:R-:W-:Y:S02]  /*3b40*/  ISETP.GE.U32.AND P0, PT, R0, 0x3, PT ;  /* 0x000000030000780c */ /* 0x000fe40003f06070 */
[----:B------:R-:W-:-:S11]  /*3b50*/  LOP3.LUT R0, R19, 0x7ffffff8, RZ, 0xc0, !PT ;  /* 0x7ffffff813007812 */ /* 0x000fd600078ec0ff */
.L_x_60:
[C---:B------:R-:W-:Y:S01]  /*3b60*/  ISETP.GE.U32.AND P1, PT, R19.reuse, 0x8, PT ;  /* 0x000000081300780c */ /* 0x040fe20003f26070 */
[----:B------:R-:W-:Y:S02]  /*3b70*/  HFMA2 R6, -RZ, RZ, 0, 0 ;  /* 0x00000000ff067431 */ /* 0x000fe400000001ff */
[----:B------:R-:W-:-:S10]  /*3b80*/  IMAD R11, R19, R21, RZ ;  /* 0x00000015130b7224 */ /* 0x000fd400078e02ff */
[----:B------:R-:W-:Y:S05]  /*3b90*/  @!P1 BRA `(.L_x_55) ;  /* 0x0000000000449947 */ /* 0x000fea0003800000 */
[----:B------:R-:W0:Y:S01]  /*3ba0*/  LDC.64 R4, c[0x0][0x3d0] ;  /* 0x0000f400ff047b82 */ /* 0x000e220000000a00 */
[----:B------:R-:W-:Y:S02]  /*3bb0*/  IMAD.MOV.U32 R7, RZ, RZ, RZ ;  /* 0x000000ffff077224 */ /* 0x000fe400078e00ff */
[----:B------:R-:W-:-:S07]  /*3bc0*/  IMAD.MOV.U32 R13, RZ, RZ, -0x1 ;  /* 0xffffffffff0d7424 */ /* 0x000fce00078e00ff */
.L_x_56:
[----:B-1----:R-:W-:Y:S02]  /*3bd0*/  IMAD.IADD R3, R11, 0x1, R7 ;  /* 0x000000010b037824 */ /* 0x002fe400078e0207 */
        /* <DEDUP_REMOVED lines=13> */
.L_x_55:
[----:B------:R-:W-:-:S13]  /*3cb0*/  ISETP.NE.AND P1, PT, R8, RZ, PT ;  /* 0x000000ff0800720c */ /* 0x000fda0003f25270 */
[----:B------:R-:W-:Y:S05]  /*3cc0*/  @!P1 BRA `(.L_x_57) ;  /* 0x00000000006c9947 */ /* 0x000fea0003800000 */
[----:B------:R-:W-:Y:S01]  /*3cd0*/  ISETP.NE.AND P1, PT, R9, RZ, PT ;  /* 0x000000ff0900720c */ /* 0x000fe20003f25270 */
[----:B------:R-:W-:-:S12]  /*3ce0*/  @!P0 BRA `(.L_x_58) ;  /* 0x0000000000248947 */ /* 0x000fd80003800000 */
[----:B-1----:R-:W0:Y:S01]  /*3cf0*/  LDC.64 R2, c[0x0][0x3d0] ;  /* 0x0000f400ff027b82 */ /* 0x002e220000000a00 */
[----:B------:R-:W-:Y:S01]  /*3d00*/  IMAD.IADD R5, R11, 0x1, R6 ;  /* 0x000000010b057824 */ /* 0x000fe200078e0206 */
[----:B------:R-:W-:Y:S01]  /*3d10*/  IADD3 R6, PT, PT, R6, 0x4, RZ ;  /* 0x0000000406067810 */ /* 0x000fe20007ffe0ff */
[----:B------:R-:W-:Y:S02]  /*3d20*/  IMAD.MOV.U32 R7, RZ, RZ, -0x1 ;  /* 0xffffffffff077424 */ /* 0x000fe400078e00ff */
[----:B0-----:R-:W-:-:S05]  /*3d30*/  IMAD.WIDE R2, R5, 0x4, R2 ;  /* 0x0000000405027825 */ /* 0x001fca00078e0202 */
[----:B------:R0:W-:Y:S04]  /*3d40*/  STG.E desc[UR8][R2.64], R7 ;  /* 0x0000000702007986 */ /* 0x0001e8000c101908 */
[----:B------:R0:W-:Y:S04]  /*3d50*/  STG.E desc[UR8][R2.64+0x4], R7 ;  /* 0x0000040702007986 */ /* 0x0001e8000c101908 */
[----:B------:R0:W-:Y:S04]  /*3d60*/  STG.E desc[UR8][R2.64+0x8], R7 ;  /* 0x0000080702007986 */ /* 0x0001e8000c101908 */
[----:B------:R0:W-:Y:S02]  /*3d70*/  STG.E desc[UR8][R2.64+0xc], R7 ;  /* 0x00000c0702007986 */ /* 0x0001e4000c101908 */
.L_x_58:
[----:B------:R-:W-:Y:S05]  /*3d80*/  @!P1 BRA `(.L_x_57) ;  /* 0x00000000003c9947 */ /* 0x000fea0003800000 */
[----:B------:R-:W-:Y:S02]  /*3d90*/  LOP3.LUT P2, RZ, R19, 0x1, RZ, 0xc0, !PT ;  /* 0x0000000113ff7812 */ /* 0x000fe4000784c0ff */
[----:B------:R-:W-:-:S11]  /*3da0*/  ISETP.NE.AND P1, PT, R9, 0x1, PT ;  /* 0x000000010900780c */ /* 0x000fd60003f25270 */
[----:B01----:R-:W0:Y:S02]  /*3db0*/  @P2 LDC.64 R2, c[0x0][0x3d0] ;  /* 0x0000f400ff022b82 */ /* 0x003e240000000a00 */
[----:B------:R-:W-:Y:S05]  /*3dc0*/  @!P1 BRA `(.L_x_59) ;  /* 0x00000000001c9947 */ /* 0x000fea0003800000 */
[----:B------:R-:W1:Y:S01]  /*3dd0*/  LDC.64 R4, c[0x0][0x3d0] ;  /* 0x0000f400ff047b82 */ /* 0x000e620000000a00 */
[----:B------:R-:W-:Y:S02]  /*3de0*/  IMAD.IADD R7, R11, 0x1, R6 ;  /* 0x000000010b077824 */ /* 0x000fe400078e0206 */
[----:B------:R-:W-:Y:S02]  /*3df0*/  IMAD.MOV.U32 R13, RZ, RZ, -0x1 ;  /* 0xffffffffff0d7424 */ /* 0x000fe400078e00ff */
[----:B------:R-:W-:Y:S02]  /*3e00*/  VIADD R6, R6, 0x2 ;  /* 0x0000000206067836 */ /* 0x000fe40000000000 */
[----:B-1----:R-:W-:-:S05]  /*3e10*/  IMAD.WIDE R4, R7, 0x4, R4 ;  /* 0x0000000407047825 */ /* 0x002fca00078e0204 */
[----:B------:R1:W-:Y:S04]  /*3e20*/  STG.E desc[UR8][R4.64], R13 ;  /* 0x0000000d04007986 */ /* 0x0003e8000c101908 */
[----:B------:R1:W-:Y:S02]  /*3e30*/  STG.E desc[UR8][R4.64+0x4], R13 ;  /* 0x0000040d04007986 */ /* 0x0003e4000c101908 */
.L_x_59:
[----:B-1----:R-:W-:Y:S02]  /*3e40*/  @P2 IMAD.IADD R5, R11, 0x1, R6 ;  /* 0x000000010b052824 */ /* 0x002fe400078e0206 */
[----:B------:R-:W-:Y:S02]  /*3e50*/  @P2 IMAD.MOV.U32 R7, RZ, RZ, -0x1 ;  /* 0xffffffffff072424 */ /* 0x000fe400078e00ff */
[----:B0-----:R-:W-:-:S05]  /*3e60*/  @P2 IMAD.WIDE R2, R5, 0x4, R2 ;  /* 0x0000000405022825 */ /* 0x001fca00078e0202 */
[----:B------:R2:W-:Y:S02]  /*3e70*/  @P2 STG.E desc[UR8][R2.64], R7 ;  /* 0x0000000702002986 */ /* 0x0005e4000c101908 */
.L_x_57:
[----:B012---:R-:W0:Y:S01]  /*3e80*/  LDC.64 R2, c[0x0][0x3e0] ;  /* 0x0000f800ff027b82 */ /* 0x007e220000000a00 */
[----:B------:R-:W1:Y:S01]  /*3e90*/  LDCU UR4, c[0x0][0x380] ;  /* 0x00007000ff0477ac */ /* 0x000e620008000800 */
[----:B0-----:R-:W-:-:S04]  /*3ea0*/  IMAD.WIDE R2, R21, 0x4, R2 ;  /* 0x0000000415027825 */ /* 0x001fc800078e0202 */
[----:B------:R-:W-:Y:S01]  /*3eb0*/  IMAD.IADD R21, R20, 0x1, R21 ;  /* 0x0000000114157824 */ /* 0x000fe200078e0215 */
[----:B------:R0:W-:Y:S04]  /*3ec0*/  STG.E desc[UR8][R2.64], RZ ;  /* 0x000000ff02007986 */ /* 0x0001e8000c101908 */
[----:B-1----:R-:W-:-:S13]  /*3ed0*/  ISETP.GE.AND P1, PT, R21, UR4, PT ;  /* 0x0000000415007c0c */ /* 0x002fda000bf26270 */
[----:B0-----:R-:W-:Y:S05]  /*3ee0*/  @!P1 BRA `(.L_x_60) ;  /* 0xfffffffc001c9947 */ /* 0x001fea000383ffff */
[----:B------:R-:W-:Y:S05]  /*3ef0*/  EXIT ;  /* 0x000000000000794d */ /* 0x000fea0003800000 */
        .weak           $__internal_0_$__cuda_sm3x_div_rn_noftz_f32_slowpath
        .type           $__internal_0_$__cuda_sm3x_div_rn_noftz_f32_slowpath,@function
        .size           $__internal_0_$__cuda_sm3x_div_rn_noftz_f32_slowpath,(.L_x_73 - $__internal_0_$__cuda_sm3x_div_rn_noftz_f32_slowpath)
$__internal_0_$__cuda_sm3x_div_rn_noftz_f32_slowpath:
[----:B------:R-:W-:Y:S01]  /*3f00*/  SHF.R.U32.HI R4, RZ, 0x17, R3 ;  /* 0x00000017ff047819 */ /* 0x000fe20000011603 */
[----:B------:R-:W-:Y:S01]  /*3f10*/  BSSY.RECONVERGENT B1, `(.L_x_61) ;  /* 0x0000062000017945 */ /* 0x000fe20003800200 */
[----:B------:R-:W-:Y:S02]  /*3f20*/  SHF.R.U32.HI R6, RZ, 0x17, R0 ;  /* 0x00000017ff067819 */ /* 0x000fe40000011600 */
[----:B------:R-:W-:Y:S02]  /*3f30*/  LOP3.LUT R4, R4, 0xff, RZ, 0xc0, !PT ;  /* 0x000000ff04047812 */ /* 0x000fe400078ec0ff */
[----:B------:R-:W-:-:S03]  /*3f40*/  LOP3.LUT R23, R6, 0xff, RZ, 0xc0, !PT ;  /* 0x000000ff06177812 */ /* 0x000fc600078ec0ff */
[----:B------:R-:W-:Y:S01]  /*3f50*/  VIADD R16, R4, 0xffffffff ;  /* 0xffffffff04107836 */ /* 0x000fe20000000000 */
[----:B------:R-:W-:-:S04]  /*3f60*/  IADD3 R15, PT, PT, R23, -0x1, RZ ;  /* 0xffffffff170f7810 */ /* 0x000fc80007ffe0ff */
[----:B------:R-:W-:-:S04]  /*3f70*/  ISETP.GT.U32.AND P0, PT, R16, 0xfd, PT ;  /* 0x000000fd1000780c */ /* 0x000fc80003f04070 */
[----:B------:R-:W-:-:S13]  /*3f80*/  ISETP.GT.U32.OR P0, PT, R15, 0xfd, P0 ;  /* 0x000000fd0f00780c */ /* 0x000fda0000704470 */
[----:B------:R-:W-:Y:S01]  /*3f90*/  @!P0 IMAD.MOV.U32 R6, RZ, RZ, RZ ;  /* 0x000000ffff068224 */ /* 0x000fe200078e00ff */
[----:B------:R-:W-:Y:S06]  /*3fa0*/  @!P0 BRA `(.L_x_62) ;  /* 0x00000000005c8947 */ /* 0x000fec0003800000 */
[----:B------:R-:W-:Y:S02]  /*3fb0*/  FSETP.GTU.FTZ.AND P0, PT, |R0|, +INF , PT ;  /* 0x7f8000000000780b */ /* 0x000fe40003f1c200 */
[----:B------:R-:W-:-:S04]  /*3fc0*/  FSETP.GTU.FTZ.AND P1, PT, |R3|, +INF , PT ;  /* 0x7f8000000300780b */ /* 0x000fc80003f3c200 */
[----:B------:R-:W-:-:S13]  /*3fd0*/  PLOP3.LUT P0, PT, P0, P1, PT, 0xf8, 0x8f ;  /* 0x00000000008f781c */ /* 0x000fda0000703f70 */
[----:B------:R-:W-:Y:S05]  /*3fe0*/  @P0 BRA `(.L_x_63) ;  /* 0x00000004004c0947 */ /* 0x000fea0003800000 */
[----:B------:R-:W-:-:S13]  /*3ff0*/  LOP3.LUT P0, RZ, R3, 0x7fffffff, R0, 0xc8, !PT ;  /* 0x7fffffff03ff7812 */ /* 0x000fda000780c800 */
[----:B------:R-:W-:Y:S05]  /*4000*/  @!P0 BRA `(.L_x_64) ;  /* 0x00000004003c8947 */ /* 0x000fea0003800000 */
[C---:B------:R-:W-:Y:S02]  /*4010*/  FSETP.NEU.FTZ.AND P0, PT, |R0|.reuse, +INF , PT ;  /* 0x7f8000000000780b */ /* 0x040fe40003f1d200 */
[----:B------:R-:W-:Y:S02]  /*4020*/  FSETP.NEU.FTZ.AND P2, PT, |R3|, +INF , PT ;  /* 0x7f8000000300780b */ /* 0x000fe40003f5d200 */
[----:B------:R-:W-:-:S11]  /*4030*/  FSETP.NEU.FTZ.AND P1, PT, |R0|, +INF , PT ;  /* 0x7f8000000000780b */ /* 0x000fd60003f3d200 */
[----:B------:R-:W-:Y:S05]  /*4040*/  @!P2 BRA !P0, `(.L_x_64) ;  /* 0x00000004002ca947 */ /* 0x000fea0004000000 */
[----:B------:R-:W-:-:S04]  /*4050*/  LOP3.LUT P0, RZ, R0, 0x7fffffff, RZ, 0xc0, !PT ;  /* 0x7fffffff00ff7812 */ /* 0x000fc8000780c0ff */
[----:B------:R-:W-:-:S13]  /*4060*/  PLOP3.LUT P0, PT, P2, P0, PT, 0x2f, 0xf2 ;  /* 0x0000000000f2781c */ /* 0x000fda0001700577 */
[----:B------:R-:W-:Y:S05]  /*4070*/  @P0 BRA `(.L_x_65) ;  /* 0x0000000400180947 */ /* 0x000fea0003800000 */
[----:B------:R-:W-:-:S04]  /*4080*/  LOP3.LUT P0, RZ, R3, 0x7fffffff, RZ, 0xc0, !PT ;  /* 0x7fffffff03ff7812 */ /* 0x000fc8000780c0ff */
[----:B------:R-:W-:-:S13]  /*4090*/  PLOP3.LUT P0, PT, P1, P0, PT, 0x2f, 0xf2 ;  /* 0x0000000000f2781c */ /* 0x000fda0000f00577 */
[----:B------:R-:W-:Y:S05]  /*40a0*/  @P0 BRA `(.L_x_66) ;  /* 0x0000000400000947 */ /* 0x000fea0003800000 */
[----:B------:R-:W-:Y:S02]  /*40b0*/  ISETP.GE.AND P0, PT, R15, RZ, PT ;  /* 0x000000ff0f00720c */ /* 0x000fe40003f06270 */
[----:B------:R-:W-:-:S11]  /*40c0*/  ISETP.GE.AND P1, PT, R16, RZ, PT ;  /* 0x000000ff1000720c */ /* 0x000fd60003f26270 */
[----:B------:R-:W-:Y:S02]  /*40d0*/  @P0 IMAD.MOV.U32 R6, RZ, RZ, RZ ;  /* 0x000000ffff060224 */ /* 0x000fe400078e00ff */
[----:B------:R-:W-:Y:S01]  /*40e0*/  @!P0 FFMA R0, R0, 1.84467440737095516160e+19, RZ ;  /* 0x5f80000000008823 */ /* 0x000fe200000000ff */
[----:B------:R-:W-:Y:S02]  /*40f0*/  @!P0 IMAD.MOV.U32 R6, RZ, RZ, -0x40 ;  /* 0xffffffc0ff068424 */ /* 0x000fe400078e00ff */
[----:B------:R-:W-:Y:S02]  /*4100*/  @!P1 FFMA R3, R3, 1.84467440737095516160e+19, RZ ;  /* 0x5f80000003039823 */ /* 0x000fe400000000ff */
[----:B------:R-:W-:-:S07]  /*4110*/  @!P1 VIADD R6, R6, 0x40 ;  /* 0x0000004006069836 */ /* 0x000fce0000000000 */
.L_x_62:
[----:B------:R-:W-:Y:S01]  /*4120*/  LEA R16, R4, 0xc0800000, 0x17 ;  /* 0xc080000004107811 */ /* 0x000fe200078eb8ff */
[----:B------:R-:W-:Y:S01]  /*4130*/  VIADD R23, R23, 0xffffff81 ;  /* 0xffffff8117177836 */ /* 0x000fe20000000000 */
[----:B------:R-:W-:Y:S03]  /*4140*/  BSSY.RECONVERGENT B2, `(.L_x_67) ;  /* 0x0000035000027945 */ /* 0x000fe60003800200 */
[----:B------:R-:W-:Y:S02]  /*4150*/  IMAD.IADD R22, R3, 0x1, -R16 ;  /* 0x0000000103167824 */ /* 0x000fe400078e0a10 */
[C---:B------:R-:W-:Y:S01]  /*4160*/  IMAD R0, R23.reuse, -0x800000, R0 ;  /* 0xff80000017007824 */ /* 0x040fe200078e0200 */
[----:B------:R-:W-:Y:S01]  /*4170*/  IADD3 R23, PT, PT, R23, 0x7f, -R4 ;  /* 0x0000007f17177810 */ /* 0x000fe20007ffe804 */
[----:B------:R-:W0:Y:S01]  /*4180*/  MUFU.RCP R3, R22 ;  /* 0x0000001600037308 */ /* 0x000e220000001000 */
[----:B------:R-:W-:-:S03]  /*4190*/  FADD.FTZ R15, -R22, -RZ ;  /* 0x800000ff160f7221 */ /* 0x000fc60000010100 */
[----:B------:R-:W-:Y:S02]  /*41a0*/  IMAD.IADD R23, R23, 0x1, R6 ;  /* 0x0000000117177824 */ /* 0x000fe400078e0206 */
[----:B0-----:R-:W-:-:S04]  /*41b0*/  FFMA R16, R3, R15, 1 ;  /* 0x3f80000003107423 */ /* 0x001fc8000000000f */
[----:B------:R-:W-:-:S04]  /*41c0*/  FFMA R3, R3, R16, R3 ;  /* 0x0000001003037223 */ /* 0x000fc80000000003 */
[----:B------:R-:W-:-:S04]  /*41d0*/  FFMA R16, R0, R3, RZ ;  /* 0x0000000300107223 */ /* 0x000fc800000000ff */
[----:B------:R-:W-:-:S04]  /*41e0*/  FFMA R24, R15, R16, R0 ;  /* 0x000000100f187223 */ /* 0x000fc80000000000 */
[----:B------:R-:W-:-:S04]  /*41f0*/  FFMA R16, R3, R24, R16 ;  /* 0x0000001803107223 */ /* 0x000fc80000000010 */
[----:B------:R-:W-:-:S04]  /*4200*/  FFMA R15, R15, R16, R0 ;  /* 0x000000100f0f7223 */ /* 0x000fc80000000000 */
[----:B------:R-:W-:-:S05]  /*4210*/  FFMA R0, R3, R15, R16 ;  /* 0x0000000f03007223 */ /* 0x000fca0000000010 */
[----:B------:R-:W-:-:S04]  /*4220*/  SHF.R.U32.HI R4, RZ, 0x17, R0 ;  /* 0x00000017ff047819 */ /* 0x000fc80000011600 */
[----:B------:R-:W-:-:S04]  /*4230*/  LOP3.LUT R4, R4, 0xff, RZ, 0xc0, !PT ;  /* 0x000000ff04047812 */ /* 0x000fc800078ec0ff */
[----:B------:R-:W-:-:S05]  /*4240*/  IADD3 R22, PT, PT, R4, R23, RZ ;  /* 0x0000001704167210 */ /* 0x000fca0007ffe0ff */
[----:B------:R-:W-:-:S05]  /*4250*/  VIADD R4, R22, 0xffffffff ;  /* 0xffffffff16047836 */ /* 0x000fca0000000000 */
[----:B------:R-:W-:-:S13]  /*4260*/  ISETP.GE.U32.AND P0, PT, R4, 0xfe, PT ;  /* 0x000000fe0400780c */ /* 0x000fda0003f06070 */
[----:B------:R-:W-:Y:S05]  /*4270*/  @!P0 BRA `(.L_x_68) ;  /* 0x0000000000808947 */ /* 0x000fea0003800000 */
[----:B------:R-:W-:-:S13]  /*4280*/  ISETP.GT.AND P0, PT, R22, 0xfe, PT ;  /* 0x000000fe1600780c */ /* 0x000fda0003f04270 */
[----:B------:R-:W-:Y:S05]  /*4290*/  @P0 BRA `(.L_x_69) ;  /* 0x00000000006c0947 */ /* 0x000fea0003800000 */
[----:B------:R-:W-:-:S13]  /*42a0*/  ISETP.GE.AND P0, PT, R22, 0x1, PT ;  /* 0x000000011600780c */ /* 0x000fda0003f06270 */
[----:B------:R-:W-:Y:S05]  /*42b0*/  @P0 BRA `(.L_x_70) ;  /* 0x0000000000740947 */ /* 0x000fea0003800000 */
[----:B------:R-:W-:Y:S02]  /*42c0*/  ISETP.GE.AND P0, PT, R22, -0x18, PT ;  /* 0xffffffe81600780c */ /* 0x000fe40003f06270 */
[----:B------:R-:W-:-:S11]  /*42d0*/  LOP3.LUT R0, R0, 0x80000000, RZ, 0xc0, !PT ;  /* 0x8000000000007812 */ /* 0x000fd600078ec0ff */
[----:B------:R-:W-:Y:S05]  /*42e0*/  @!P0 BRA `(.L_x_70) ;  /* 0x0000000000688947 */ /* 0x000fea0003800000 */
[CCC-:B------:R-:W-:Y:S01]  /*42f0*/  FFMA.RZ R4, R3.reuse, R15.reuse, R16.reuse ;  /* 0x0000000f03047223 */ /* 0x1c0fe2000000c010 */
[C---:B------:R-:W-:Y:S02]  /*4300*/  ISETP.NE.AND P2, PT, R22.reuse, RZ, PT ;  /* 0x000000ff1600720c */ /* 0x040fe40003f45270 */
[----:B------:R-:W-:Y:S02]  /*4310*/  ISETP.NE.AND P1, PT, R22, RZ, PT ;  /* 0x000000ff1600720c */ /* 0x000fe40003f25270 */
[----:B------:R-:W-:Y:S01]  /*4320*/  LOP3.LUT R6, R4, 0x7fffff, RZ, 0xc0, !PT ;  /* 0x007fffff04067812 */ /* 0x000fe200078ec0ff */
[CCC-:B------:R-:W-:Y:S01]  /*4330*/  FFMA.RP R4, R3.reuse, R15.reuse, R16.reuse ;  /* 0x0000000f03047223 */ /* 0x1c0fe20000008010 */
[----:B------:R-:W-:Y:S01]  /*4340*/  FFMA.RM R3, R3, R15, R16 ;  /* 0x0000000f03037223 */ /* 0x000fe20000004010 */
[----:B------:R-:W-:Y:S01]  /*4350*/  VIADD R15, R22, 0x20 ;  /* 0x00000020160f7836 */ /* 0x000fe20000000000 */
[----:B------:R-:W-:Y:S01]  /*4360*/  LOP3.LUT R6, R6, 0x800000, RZ, 0xfc, !PT ;  /* 0x0080000006067812 */ /* 0x000fe200078efcff */
[----:B------:R-:W-:-:S02]  /*4370*/  IMAD.MOV R16, RZ, RZ, -R22 ;  /* 0x000000ffff107224 */ /* 0x000fc400078e0a16 */
[----:B------:R-:W-:Y:S02]  /*4380*/  FSETP.NEU.FTZ.AND P0, PT, R4, R3, PT ;  /* 0x000000030400720b */ /* 0x000fe40003f1d000 */
[----:B------:R-:W-:Y:S02]  /*4390*/  SHF.L.U32 R15, R6, R15, RZ ;  /* 0x0000000f060f7219 */ /* 0x000fe400000006ff */
[----:B------:R-:W-:Y:S02]  /*43a0*/  SEL R3, R16, RZ, P2 ;  /* 0x000000ff10037207 */ /* 0x000fe40001000000 */
[----:B------:R-:W-:Y:S02]  /*43b0*/  ISETP.NE.AND P1, PT, R15, RZ, P1 ;  /* 0x000000ff0f00720c */ /* 0x000fe40000f25270 */
[----:B------:R-:W-:Y:S02]  /*43c0*/  SHF.R.U32.HI R3, RZ, R3, R6 ;  /* 0x00000003ff037219 */ /* 0x000fe40000011606 */
[----:B------:R-:W-:-:S02]  /*43d0*/  PLOP3.LUT P0, PT, P0, P1, PT, 0xf8, 0x8f ;  /* 0x00000000008f781c */ /* 0x000fc40000703f70 */
[----:B------:R-:W-:Y:S02]  /*43e0*/  SHF.R.U32.HI R15, RZ, 0x1, R3 ;  /* 0x00000001ff0f7819 */ /* 0x000fe40000011603 */
[----:B------:R-:W-:-:S04]  /*43f0*/  SEL R4, RZ, 0x1, !P0 ;  /* 0x00000001ff047807 */ /* 0x000fc80004000000 */
[----:B------:R-:W-:-:S04]  /*4400*/  LOP3.LUT R4, R4, 0x1, R15, 0xf8, !PT ;  /* 0x0000000104047812 */ /* 0x000fc800078ef80f */
[----:B------:R-:W-:-:S05]  /*4410*/  LOP3.LUT R4, R4, R3, RZ, 0xc0, !PT ;  /* 0x0000000304047212 */ /* 0x000fca00078ec0ff */
[----:B------:R-:W-:-:S05]  /*4420*/  IMAD.IADD R15, R15, 0x1, R4 ;  /* 0x000000010f0f7824 */ /* 0x000fca00078e0204 */
[----:B------:R-:W-:Y:S01]  /*4430*/  LOP3.LUT R0, R15, R0, RZ, 0xfc, !PT ;  /* 0x000000000f007212 */ /* 0x000fe200078efcff */
[----:B------:R-:W-:Y:S06]  /*4440*/  BRA `(.L_x_70) ;  /* 0x0000000000107947 */ /* 0x000fec0003800000 */
.L_x_69:
[----:B------:R-:W-:-:S04]  /*4450*/  LOP3.LUT R0, R0, 0x80000000, RZ, 0xc0, !PT ;  /* 0x8000000000007812 */ /* 0x000fc800078ec0ff */
[----:B------:R-:W-:Y:S01]  /*4460*/  LOP3.LUT R0, R0, 0x7f800000, RZ, 0xfc, !PT ;  /* 0x7f80000000007812 */ /* 0x000fe200078efcff */
[----:B------:R-:W-:Y:S06]  /*4470*/  BRA `(.L_x_70) ;  /* 0x0000000000047947 */ /* 0x000fec0003800000 */
.L_x_68:
[----:B------:R-:W-:-:S07]  /*4480*/  IMAD R0, R23, 0x800000, R0 ;  /* 0x0080000017007824 */ /* 0x000fce00078e0200 */
.L_x_70:
[----:B------:R-:W-:Y:S05]  /*4490*/  BSYNC.RECONVERGENT B2 ;  /* 0x0000000000027941 */ /* 0x000fea0003800200 */
.L_x_67:
[----:B------:R-:W-:Y:S05]  /*44a0*/  BRA `(.L_x_71) ;  /* 0x0000000000207947 */ /* 0x000fea0003800000 */
.L_x_66:
[----:B------:R-:W-:-:S04]  /*44b0*/  LOP3.LUT R0, R3, 0x80000000, R0, 0x48, !PT ;  /* 0x8000000003007812 */ /* 0x000fc800078e4800 */
[----:B------:R-:W-:Y:S01]  /*44c0*/  LOP3.LUT R0, R0, 0x7f800000, RZ, 0xfc, !PT ;  /* 0x7f80000000007812 */ /* 0x000fe200078efcff */
[----:B------:R-:W-:Y:S06]  /*44d0*/  BRA `(.L_x_71) ;  /* 0x0000000000147947 */ /* 0x000fec0003800000 */
.L_x_65:
[----:B------:R-:W-:Y:S01]  /*44e0*/  LOP3.LUT R0, R3, 0x80000000, R0, 0x48, !PT ;  /* 0x8000000003007812 */ /* 0x000fe200078e4800 */
[----:B------:R-:W-:Y:S06]  /*44f0*/  BRA `(.L_x_71) ;  /* 0x00000000000c7947 */ /* 0x000fec0003800000 */
.L_x_64:
[----:B------:R-:W0:Y:S01]  /*4500*/  MUFU.RSQ R0, -QNAN ;  /* 0xffc0000000007908 */ /* 0x000e220000001400 */
[----:B------:R-:W-:Y:S05]  /*4510*/  BRA `(.L_x_71) ;  /* 0x0000000000047947 */ /* 0x000fea0003800000 */
.L_x_63:
[----:B------:R-:W-:-:S07]  /*4520*/  FADD.FTZ R0, R0, R3 ;  /* 0x0000000300007221 */ /* 0x000fce0000010000 */
.L_x_71:
[----:B------:R-:W-:Y:S05]  /*4530*/  BSYNC.RECONVERGENT B1 ;  /* 0x0000000000017941 */ /* 0x000fea0003800200 */
.L_x_61:
[----:B------:R-:W-:-:S04]  /*4540*/  IMAD.MOV.U32 R15, RZ, RZ, 0x0 ;  /* 0x00000000ff0f7424 */ /* 0x000fc800078e00ff */
[----:B0-----:R-:W-:Y:S05]  /*4550*/  RET.REL.NODEC R14 `(_Z12voxel_kerneliiffffffiiiiiPKiS0_PKfPiS3_S3_) ;  /* 0xffffffb80ea87950 */ /* 0x001fea0003c3ffff */
.L_x_72:
[----:B------:R-:W-:-:S00]  /*4560*/  BRA `(.L_x_72) ;  /* 0xfffffffc00fc7947 */ /* 0x000fc0000383ffff */
[----:B------:R-:W-:-:S00]  /*4570*/  NOP ;  /* 0x0000000000007918 */ /* 0x000fc00000000000 */
        /* <DEDUP_REMOVED lines=8> */
.L_x_73:


//--------------------- .nv.shared.reserved.0     --------------------------
	.section	.nv.shared.reserved.0,"aw",@nobits
	.weak		__nv_reservedSMEM_offset_0_alias
	.size		__nv_reservedSMEM_offset_0_alias, 0, 64
	.other		__nv_reservedSMEM_offset_0_alias,@"STO_CUDA_RESERVED_SHARED STV_DEFAULT"
__nv_reservedSMEM_offset_0_alias:
	.zero		0
	.zero		64


//--------------------- .nv.constant0._Z12voxel_kerneliiffffffiiiiiPKiS0_PKfPiS3_S3_ --------------------------
	.section	.nv.constant0._Z12voxel_kerneliiffffffiiiiiPKiS0_PKfPiS3_S3_,"a",@progbits
	.sectionflags	@""
	.align	4
.nv.constant0._Z12voxel_kerneliiffffffiiiiiPKiS0_PKfPiS3_S3_:
	.zero		1000


//--------------------- SYMBOLS --------------------------

	.type		.nv.reservedSmem.offset0,@object
	.size		.nv.reservedSmem.offset0,0x4
